	.target	sm_100a

	.elftype	@"ET_EXEC"


//--------------------- .note.nv.tkinfo           --------------------------
	.section	.note.nv.tkinfo,"",@"SHT_NOTE"
	.sectionflags	@"SHF_NOTE_NV_TKINFO"
	.tkinfo
        /*0018*/ 	.word	0x00000002
        /*0030*/ 	.string	""
        /*0030*/ 	.string	"ptxas"
        /*0030*/ 	.string	"Cuda compilation tools, release 13.0, V13.0.88"
        /*0030*/ 	.string	"Build cuda_13.0.r13.0/compiler.36424714_0"
        /*0030*/ 	.string	"-arch sm_100a -m 64 "



//--------------------- .note.nv.cuinfo           --------------------------
	.section	.note.nv.cuinfo,"",@"SHT_NOTE"
	.sectionflags	@"SHF_NOTE_NV_CUINFO"
        /*0018*/ 	.short	0x0002
        /*001a*/ 	.short	0x0064
        /*001c*/ 	.short	0x0082
	.zero		2


//--------------------- .nv.info                  --------------------------
	.section	.nv.info,"",@"SHT_CUDA_INFO"
	.align	4


	//----- nvinfo : EIATTR_REGCOUNT
	.align		4
        /*0000*/ 	.byte	0x04, 0x2f
        /*0002*/ 	.short	(.L_19 - .L_18)
	.align		4
.L_18:
        /*0004*/ 	.word	index@(_ZN7cutlass13device_kernelINS_4conv6kernel13ConvUniversalINS1_16ConvProblemShapeILNS1_8OperatorE0ELi2EEENS1_10collective14CollectiveConvINS1_47MainloopSm100TmaUmmaWarpSpecializedImplicitGemmILS5_0ELi16ELi2ELi1ELi2EN4cute5tupleIJNSA_1CILi2EEENSC_ILi1EEESE_EEEEENSB_IJNSC_ILi256EEENSC_ILi128EEENSB_IJNSC_ILi64EEEEEEEEENS_12float_e4m3_tESM_NSA_8TiledMMAINSA_8MMA_AtomIJNSA_10MMA_TraitsINSA_25SM100_MMA_F8F6F4_2x1SM_SSEJSM_SM_fSH_SI_NSA_17integral_constantINSA_4UMMA5MajorELST_0EEESU_NSR_INSS_7ScaleInELSV_0EEESW_EEEEEENSA_6LayoutINSB_IJSE_SE_SE_EEENSB_IJNSC_ILi0EEES11_S11_EEEEENSB_IJNSA_10UnderscoreES14_S14_EEEEENS7_6detail27Sm100ImplicitGemmTileTraitsINSA_25SM100_TMA_2SM_LOAD_IM2COLENSA_14ComposedLayoutINSA_7SwizzleILi2ELi4ELi3EEENSA_18smem_ptr_flag_bitsILi8EEENSZ_INSB_IJNSC_ILi8EEESJ_EEENSB_IJSJ_SE_EEEEEEEvEENS18_INSA_18SM100_TMA_2SM_LOADES1J_vEEEENS_8epilogue10collective18CollectiveEpilogueINS1O_23Sm100TmaWarpSpecializedILi2ELi2ELi64ELb0ELb0EEEJNSB_IJSI_SI_SK_EEENSB_IJNSZ_ISI_SE_EENSZ_ISJ_SE_EEEEESM_NSB_IJNSB_IJlllEEESE_S11_EEESM_S1Y_NS1O_6fusion15FusionCallbacksIS1S_NS1Z_17LinearCombinationISM_fSM_fLNS_15FloatRoundStyleE2EEES1T_S1W_JEEENSA_5SM1004TMEM4LOAD26SM100_TMEM_LOAD_32dp32b64xENSA_20SM90_TMA_LOAD_IM2COLES1J_NSA_39AutoVectorizingCopyWithAssumedAlignmentILi128EEENSA_21SM90_TMA_STORE_IM2COLES1J_S2B_S2B_EEEvvEEEEvNT_6ParamsE)
        /*0008*/ 	.word	0x000000d1


	//----- nvinfo : EIATTR_FRAME_SIZE
	.align		4
.L_19:
        /*000c*/ 	.byte	0x04, 0x11
        /*000e*/ 	.short	(.L_21 - .L_20)
	.align		4
.L_20:
        /*0010*/ 	.word	index@($__internal_2_$__cuda_sm10x_tcgen05_guardrail_trap_unallocated_columns_being_dealloced)
        /*0014*/ 	.word	0x00000008


	//----- nvinfo : EIATTR_FRAME_SIZE
	.align		4
.L_21:
        /*0018*/ 	.byte	0x04, 0x11
        /*001a*/ 	.short	(.L_23 - .L_22)
	.align		4
.L_22:
        /*001c*/ 	.word	index@($__internal_1_$__cuda_sm10x_tcgen05_guardrail_trap_phase_invalid_during_alloc)
        /*0020*/ 	.word	0x00000008


	//----- nvinfo : EIATTR_FRAME_SIZE
	.align		4
.L_23:
        /*0024*/ 	.byte	0x04, 0x11
        /*0026*/ 	.short	(.L_25 - .L_24)
	.align		4
.L_24:
        /*0028*/ 	.word	index@($__internal_0_$__cuda_sm10x_tcgen05_guardrail_trap_col_being_dealloced_not_returned_by_alloc)
        /*002c*/ 	.word	0x00000008


	//----- nvinfo : EIATTR_FRAME_SIZE
	.align		4
.L_25:
        /*0030*/ 	.byte	0x04, 0x11
        /*0032*/ 	.short	(.L_27 - .L_26)
	.align		4
.L_26:
        /*0034*/ 	.word	index@(_ZN7cutlass13device_kernelINS_4conv6kernel13ConvUniversalINS1_16ConvProblemShapeILNS1_8OperatorE0ELi2EEENS1_10collective14CollectiveConvINS1_47MainloopSm100TmaUmmaWarpSpecializedImplicitGemmILS5_0ELi16ELi2ELi1ELi2EN4cute5tupleIJNSA_1CILi2EEENSC_ILi1EEESE_EEEEENSB_IJNSC_ILi256EEENSC_ILi128EEENSB_IJNSC_ILi64EEEEEEEEENS_12float_e4m3_tESM_NSA_8TiledMMAINSA_8MMA_AtomIJNSA_10MMA_TraitsINSA_25SM100_MMA_F8F6F4_2x1SM_SSEJSM_SM_fSH_SI_NSA_17integral_constantINSA_4UMMA5MajorELST_0EEESU_NSR_INSS_7ScaleInELSV_0EEESW_EEEEEENSA_6LayoutINSB_IJSE_SE_SE_EEENSB_IJNSC_ILi0EEES11_S11_EEEEENSB_IJNSA_10UnderscoreES14_S14_EEEEENS7_6detail27Sm100ImplicitGemmTileTraitsINSA_25SM100_TMA_2SM_LOAD_IM2COLENSA_14ComposedLayoutINSA_7SwizzleILi2ELi4ELi3EEENSA_18smem_ptr_flag_bitsILi8EEENSZ_INSB_IJNSC_ILi8EEESJ_EEENSB_IJSJ_SE_EEEEEEEvEENS18_INSA_18SM100_TMA_2SM_LOADES1J_vEEEENS_8epilogue10collective18CollectiveEpilogueINS1O_23Sm100TmaWarpSpecializedILi2ELi2ELi64ELb0ELb0EEEJNSB_IJSI_SI_SK_EEENSB_IJNSZ_ISI_SE_EENSZ_ISJ_SE_EEEEESM_NSB_IJNSB_IJlllEEESE_S11_EEESM_S1Y_NS1O_6fusion15FusionCallbacksIS1S_NS1Z_17LinearCombinationISM_fSM_fLNS_15FloatRoundStyleE2EEES1T_S1W_JEEENSA_5SM1004TMEM4LOAD26SM100_TMEM_LOAD_32dp32b64xENSA_20SM90_TMA_LOAD_IM2COLES1J_NSA_39AutoVectorizingCopyWithAssumedAlignmentILi128EEENSA_21SM90_TMA_STORE_IM2COLES1J_S2B_S2B_EEEvvEEEEvNT_6ParamsE)
        /*0038*/ 	.word	0x00000008


	//----- nvinfo : EIATTR_MIN_STACK_SIZE
	.align		4
.L_27:
        /*003c*/ 	.byte	0x04, 0x12
        /*003e*/ 	.short	(.L_29 - .L_28)
	.align		4
.L_28:
        /*0040*/ 	.word	index@(_ZN7cutlass13device_kernelINS_4conv6kernel13ConvUniversalINS1_16ConvProblemShapeILNS1_8OperatorE0ELi2EEENS1_10collective14CollectiveConvINS1_47MainloopSm100TmaUmmaWarpSpecializedImplicitGemmILS5_0ELi16ELi2ELi1ELi2EN4cute5tupleIJNSA_1CILi2EEENSC_ILi1EEESE_EEEEENSB_IJNSC_ILi256EEENSC_ILi128EEENSB_IJNSC_ILi64EEEEEEEEENS_12float_e4m3_tESM_NSA_8TiledMMAINSA_8MMA_AtomIJNSA_10MMA_TraitsINSA_25SM100_MMA_F8F6F4_2x1SM_SSEJSM_SM_fSH_SI_NSA_17integral_constantINSA_4UMMA5MajorELST_0EEESU_NSR_INSS_7ScaleInELSV_0EEESW_EEEEEENSA_6LayoutINSB_IJSE_SE_SE_EEENSB_IJNSC_ILi0EEES11_S11_EEEEENSB_IJNSA_10UnderscoreES14_S14_EEEEENS7_6detail27Sm100ImplicitGemmTileTraitsINSA_25SM100_TMA_2SM_LOAD_IM2COLENSA_14ComposedLayoutINSA_7SwizzleILi2ELi4ELi3EEENSA_18smem_ptr_flag_bitsILi8EEENSZ_INSB_IJNSC_ILi8EEESJ_EEENSB_IJSJ_SE_EEEEEEEvEENS18_INSA_18SM100_TMA_2SM_LOADES1J_vEEEENS_8epilogue10collective18CollectiveEpilogueINS1O_23Sm100TmaWarpSpecializedILi2ELi2ELi64ELb0ELb0EEEJNSB_IJSI_SI_SK_EEENSB_IJNSZ_ISI_SE_EENSZ_ISJ_SE_EEEEESM_NSB_IJNSB_IJlllEEESE_S11_EEESM_S1Y_NS1O_6fusion15FusionCallbacksIS1S_NS1Z_17LinearCombinationISM_fSM_fLNS_15FloatRoundStyleE2EEES1T_S1W_JEEENSA_5SM1004TMEM4LOAD26SM100_TMEM_LOAD_32dp32b64xENSA_20SM90_TMA_LOAD_IM2COLES1J_NSA_39AutoVectorizingCopyWithAssumedAlignmentILi128EEENSA_21SM90_TMA_STORE_IM2COLES1J_S2B_S2B_EEEvvEEEEvNT_6ParamsE)
        /*0044*/ 	.word	0x00000008
.L_29:


//--------------------- .nv.compat                --------------------------
	.section	.nv.compat,"",@"SHT_CUDA_COMPAT_INFO"
	.align	4
        /*0000*/ 	.byte	0x02, 0x09, 0x01, 0x00, 0x02, 0x02, 0x02, 0x00, 0x02, 0x05, 0x05, 0x00, 0x03, 0x07, 0x01, 0x01
        /*0010*/ 	.byte	0x02, 0x03, 0x01, 0x00, 0x02, 0x06, 0x01, 0x00, 0x04, 0x0b, 0x08, 0x00, 0x09, 0x00, 0x00, 0x00
        /*0020*/ 	.byte	0x00, 0x00, 0x00, 0x00


//--------------------- .nv.info._ZN7cutlass13device_kernelINS_4conv6kernel13ConvUniversalINS1_16ConvProblemShapeILNS1_8OperatorE0ELi2EEENS1_10collective14CollectiveConvINS1_47MainloopSm100TmaUmmaWarpSpecializedImplicitGemmILS5_0ELi16ELi2ELi1ELi2EN4cute5tupleIJNSA_1CILi2EEENSC_ILi1EEESE_EEEEENSB_IJNSC_ILi256EEENSC_ILi128EEENSB_IJNSC_ILi64EEEEEEEEENS_12float_e4m3_tESM_NSA_8TiledMMAINSA_8MMA_AtomIJNSA_10MMA_TraitsINSA_25SM100_MMA_F8F6F4_2x1SM_SSEJSM_SM_fSH_SI_NSA_17integral_constantINSA_4UMMA5MajorELST_0EEESU_NSR_INSS_7ScaleInELSV_0EEESW_EEEEEENSA_6LayoutINSB_IJSE_SE_SE_EEENSB_IJNSC_ILi0EEES11_S11_EEEEENSB_IJNSA_10UnderscoreES14_S14_EEEEENS7_6detail27Sm100ImplicitGemmTileTraitsINSA_25SM100_TMA_2SM_LOAD_IM2COLENSA_14ComposedLayoutINSA_7SwizzleILi2ELi4ELi3EEENSA_18smem_ptr_flag_bitsILi8EEENSZ_INSB_IJNSC_ILi8EEESJ_EEENSB_IJSJ_SE_EEEEEEEvEENS18_INSA_18SM100_TMA_2SM_LOADES1J_vEEEENS_8epilogue10collective18CollectiveEpilogueINS1O_23Sm100TmaWarpSpecializedILi2ELi2ELi64ELb0ELb0EEEJNSB_IJSI_SI_SK_EEENSB_IJNSZ_ISI_SE_EENSZ_ISJ_SE_EEEEESM_NSB_IJNSB_IJlllEEESE_S11_EEESM_S1Y_NS1O_6fusion15FusionCallbacksIS1S_NS1Z_17LinearCombinationISM_fSM_fLNS_15FloatRoundStyleE2EEES1T_S1W_JEEENSA_5SM1004TMEM4LOAD26SM100_TMEM_LOAD_32dp32b64xENSA_20SM90_TMA_LOAD_IM2COLES1J_NSA_39AutoVectorizingCopyWithAssumedAlignmentILi128EEENSA_21SM90_TMA_STORE_IM2COLES1J_S2B_S2B_EEEvvEEEEvNT_6ParamsE --------------------------
	.section	.nv.info._ZN7cutlass13device_kernelINS_4conv6kernel13ConvUniversalINS1_16ConvProblemShapeILNS1_8OperatorE0ELi2EEENS1_10collective14CollectiveConvINS1_47MainloopSm100TmaUmmaWarpSpecializedImplicitGemmILS5_0ELi16ELi2ELi1ELi2EN4cute5tupleIJNSA_1CILi2EEENSC_ILi1EEESE_EEEEENSB_IJNSC_ILi256EEENSC_ILi128EEENSB_IJNSC_ILi64EEEEEEEEENS_12float_e4m3_tESM_NSA_8TiledMMAINSA_8MMA_AtomIJNSA_10MMA_TraitsINSA_25SM100_MMA_F8F6F4_2x1SM_SSEJSM_SM_fSH_SI_NSA_17integral_constantINSA_4UMMA5MajorELST_0EEESU_NSR_INSS_7ScaleInELSV_0EEESW_EEEEEENSA_6LayoutINSB_IJSE_SE_SE_EEENSB_IJNSC_ILi0EEES11_S11_EEEEENSB_IJNSA_10UnderscoreES14_S14_EEEEENS7_6detail27Sm100ImplicitGemmTileTraitsINSA_25SM100_TMA_2SM_LOAD_IM2COLENSA_14ComposedLayoutINSA_7SwizzleILi2ELi4ELi3EEENSA_18smem_ptr_flag_bitsILi8EEENSZ_INSB_IJNSC_ILi8EEESJ_EEENSB_IJSJ_SE_EEEEEEEvEENS18_INSA_18SM100_TMA_2SM_LOADES1J_vEEEENS_8epilogue10collective18CollectiveEpilogueINS1O_23Sm100TmaWarpSpecializedILi2ELi2ELi64ELb0ELb0EEEJNSB_IJSI_SI_SK_EEENSB_IJNSZ_ISI_SE_EENSZ_ISJ_SE_EEEEESM_NSB_IJNSB_IJlllEEESE_S11_EEESM_S1Y_NS1O_6fusion15FusionCallbacksIS1S_NS1Z_17LinearCombinationISM_fSM_fLNS_15FloatRoundStyleE2EEES1T_S1W_JEEENSA_5SM1004TMEM4LOAD26SM100_TMEM_LOAD_32dp32b64xENSA_20SM90_TMA_LOAD_IM2COLES1J_NSA_39AutoVectorizingCopyWithAssumedAlignmentILi128EEENSA_21SM90_TMA_STORE_IM2COLES1J_S2B_S2B_EEEvvEEEEvNT_6ParamsE,"",@"SHT_CUDA_INFO"
	.sectionflags	@""
	.align	4


	//----- nvinfo : EIATTR_CUDA_API_VERSION
	.align		4
        /*0000*/ 	.byte	0x04, 0x37
        /*0002*/ 	.short	(.L_31 - .L_30)
.L_30:
        /*0004*/ 	.word	0x00000082


	//----- nvinfo : EIATTR_KPARAM_INFO
	.align		4
.L_31:
        /*0008*/ 	.byte	0x04, 0x17
        /*000a*/ 	.short	(.L_33 - .L_32)
.L_32:
        /*000c*/ 	.word	0x00000000
        /*0010*/ 	.short	0x0000
        /*0012*/ 	.short	0x0000
        /*0014*/ 	.byte	0x00, 0xf0, 0x01, 0x20


	//----- nvinfo : EIATTR_AT_ENTRY_FRAGMENTS
	.align		4
.L_33:
        /*0018*/ 	.byte	0x04, 0x4f
        /*001a*/ 	.short	(.L_35 - .L_34)


	//   ....[0]....
.L_34:
        /*001c*/ 	.word	0x00000007


	//----- nvinfo : EIATTR_RESERVED_SMEM_USED
	.align		4
.L_35:
        /*0020*/ 	.byte	0x01, 0x41
	.zero		2


	//----- nvinfo : EIATTR_SPARSE_MMA_MASK
	.align		4
        /*0024*/ 	.byte	0x03, 0x50
        /*0026*/ 	.short	0x0000


	//----- nvinfo : EIATTR_TCGEN05_2CTA_USED
	.align		4
        /*0028*/ 	.byte	0x01, 0x52
	.zero		2


	//----- nvinfo : EIATTR_MAXREG_COUNT
	.align		4
        /*002c*/ 	.byte	0x03, 0x1b
        /*002e*/ 	.short	0x00ff


	//----- nvinfo : EIATTR_NUM_BARRIERS
	.align		4
        /*0030*/ 	.byte	0x02, 0x4c
        /*0032*/ 	.byte	0x07
	.zero		1


	//----- nvinfo : EIATTR_EXTERNS
	.align		4
        /*0034*/ 	.byte	0x04, 0x0f
        /*0036*/ 	.short	(.L_37 - .L_36)


	//   ....[0]....
	.align		4
.L_36:
        /*0038*/ 	.word	index@(__assertfail)


	//----- nvinfo : EIATTR_MERCURY_ISA_VERSION
	.align		4
.L_37:
        /*003c*/ 	.byte	0x03, 0x5f
        /*003e*/ 	.short	0x0101


	//----- nvinfo : EIATTR_INT_WARP_WIDE_INSTR_OFFSETS
	.align		4
        /*0040*/ 	.byte	0x04, 0x31
        /*0042*/ 	.short	(.L_39 - .L_38)


	//   ....[0]....
.L_38:
        /*0044*/ 	.word	0x00000d60


	//   ....[1]....
        /*0048*/ 	.word	0x00000e00


	//   ....[2]....
        /*004c*/ 	.word	0x00004910


	//   ....[3]....
        /*0050*/ 	.word	0x00004930


	//   ....[4]....
        /*0054*/ 	.word	0x00004960


	//   ....[5]....
        /*0058*/ 	.word	0x000055c0


	//   ....[6]....
        /*005c*/ 	.word	0x00005660


	//   ....[7]....
        /*0060*/ 	.word	0x00005720


	//   ....[8]....
        /*0064*/ 	.word	0x00005820


	//----- nvinfo : EIATTR_COOP_GROUP_MASK_REGIDS
	.align		4
.L_39:
        /*0068*/ 	.byte	0x04, 0x29
        /*006a*/ 	.short	(.L_41 - .L_40)


	//   ....[0]....
.L_40:
        /*006c*/ 	.word	0xffffffff


	//   ....[1]....
        /*0070*/ 	.word	0xffffffff


	//   ....[2]....
        /*0074*/ 	.word	0xffffffff


	//   ....[3]....
        /*0078*/ 	.word	0xffffffff


	//   ....[4]....
        /*007c*/ 	.word	0xffffffff


	//   ....[5]....
        /*0080*/ 	.word	0xffffffff


	//   ....[6]....
        /*0084*/ 	.word	0xffffffff


	//   ....[7]....
        /*0088*/ 	.word	0xffffffff


	//   ....[8]....
        /*008c*/ 	.word	0xffffffff


	//   ....[9]....
        /*0090*/ 	.word	0xffffffff


	//   ....[10]....
        /*0094*/ 	.word	0xffffffff


	//   ....[11]....
        /*0098*/ 	.word	0xffffffff


	//   ....[12]....
        /*009c*/ 	.word	0xffffffff


	//----- nvinfo : EIATTR_COOP_GROUP_INSTR_OFFSETS
	.align		4
.L_41:
        /*00a0*/ 	.byte	0x04, 0x28
        /*00a2*/ 	.short	(.L_43 - .L_42)


	//   ....[0]....
.L_42:
        /*00a4*/ 	.word	0x000000d0


	//   ....[1]....
        /*00a8*/ 	.word	0x00000540


	//   ....[2]....
        /*00ac*/ 	.word	0x00000880


	//   ....[3]....
        /*00b0*/ 	.word	0x000009d0


	//   ....[4]....
        /*00b4*/ 	.word	0x00000ac0


	//   ....[5]....
        /*00b8*/ 	.word	0x00000c00


	//   ....[6]....
        /*00bc*/ 	.word	0x00000e80


	//   ....[7]....
        /*00c0*/ 	.word	0x00002540


	//   ....[8]....
        /*00c4*/ 	.word	0x000038e0


	//   ....[9]....
        /*00c8*/ 	.word	0x00003db0


	//   ....[10]....
        /*00cc*/ 	.word	0x00003de0


	//   ....[11]....
        /*00d0*/ 	.word	0x00004830


	//   ....[12]....
        /*00d4*/ 	.word	0x00004a30


	//----- nvinfo : EIATTR_VRC_CTA_INIT_COUNT
	.align		4
.L_43:
        /*00d8*/ 	.byte	0x02, 0x4a
        /*00da*/ 	.byte	0x80
	.zero		1


	//----- nvinfo : EIATTR_SYSCALL_OFFSETS
	.align		4
        /*00dc*/ 	.byte	0x04, 0x46
        /*00de*/ 	.short	(.L_45 - .L_44)


	//   ....[0]....
.L_44:
        /*00e0*/ 	.word	0x00006450


	//   ....[1]....
        /*00e4*/ 	.word	0x00006590


	//   ....[2]....
        /*00e8*/ 	.word	0x00006fc0


	//   ....[3]....
        /*00ec*/ 	.word	0x000085f0


	//----- nvinfo : EIATTR_MBARRIER_INSTR_OFFSETS
	.align		4
.L_45:
        /*00f0*/ 	.byte	0x04, 0x39
        /*00f2*/ 	.short	(.L_47 - .L_46)


	//   ....[0]....
.L_46:
        /*00f4*/ 	.word	0x00000660
        /*00f8*/ 	.word	0x000000ff
        /*00fc*/ 	.word	0x00000000
        /*0100*/ 	.short	0x0100
        /*0102*/ 	.byte	0x04
	.zero		1


	//   ....[1]....
        /*0104*/ 	.word	0x00000670
        /*0108*/ 	.word	0x000000ff
        /*010c*/ 	.word	0x00000080
        /*0110*/ 	.short	0x0100
        /*0112*/ 	.byte	0x04
	.zero		1


	//   ....[2]....
        /*0114*/ 	.word	0x00000680
        /*0118*/ 	.word	0x000000ff
        /*011c*/ 	.word	0x00000008
        /*0120*/ 	.short	0x0100
        /*0122*/ 	.byte	0x04
	.zero		1


	//   ....[3]....
        /*0124*/ 	.word	0x00000690
        /*0128*/ 	.word	0x000000ff
        /*012c*/ 	.word	0x00000088
        /*0130*/ 	.short	0x0100
        /*0132*/ 	.byte	0x04
	.zero		1


	//   ....[4]....
        /*0134*/ 	.word	0x000006a0
        /*0138*/ 	.word	0x000000ff
        /*013c*/ 	.word	0x00000010
        /*0140*/ 	.short	0x0100
        /*0142*/ 	.byte	0x04
	.zero		1


	//   ....[5]....
        /*0144*/ 	.word	0x000006b0
        /*0148*/ 	.word	0x000000ff
        /*014c*/ 	.word	0x00000090
        /*0150*/ 	.short	0x0100
        /*0152*/ 	.byte	0x04
	.zero		1


	//   ....[6]....
        /*0154*/ 	.word	0x000006c0
        /*0158*/ 	.word	0x000000ff
        /*015c*/ 	.word	0x00000018
        /*0160*/ 	.short	0x0100
        /*0162*/ 	.byte	0x04
	.zero		1


	//   ....[7]....
        /*0164*/ 	.word	0x000006d0
        /*0168*/ 	.word	0x000000ff
        /*016c*/ 	.word	0x00000098
        /*0170*/ 	.short	0x0100
        /*0172*/ 	.byte	0x04
	.zero		1


	//   ....[8]....
        /*0174*/ 	.word	0x000006e0
        /*0178*/ 	.word	0x000000ff
        /*017c*/ 	.word	0x00000020
        /*0180*/ 	.short	0x0100
        /*0182*/ 	.byte	0x04
	.zero		1


	//   ....[9]....
        /*0184*/ 	.word	0x000006f0
        /*0188*/ 	.word	0x000000ff
        /*018c*/ 	.word	0x000000a0
        /*0190*/ 	.short	0x0100
        /*0192*/ 	.byte	0x04
	.zero		1


	//   ....[10]....
        /*0194*/ 	.word	0x00000700
        /*0198*/ 	.word	0x000000ff
        /*019c*/ 	.word	0x00000028
        /*01a0*/ 	.short	0x0100
        /*01a2*/ 	.byte	0x04
	.zero		1


	//   ....[11]....
        /*01a4*/ 	.word	0x00000710
        /*01a8*/ 	.word	0x000000ff
        /*01ac*/ 	.word	0x000000a8
        /*01b0*/ 	.short	0x0100
        /*01b2*/ 	.byte	0x04
	.zero		1


	//   ....[12]....
        /*01b4*/ 	.word	0x00000720
        /*01b8*/ 	.word	0x000000ff
        /*01bc*/ 	.word	0x00000030
        /*01c0*/ 	.short	0x0100
        /*01c2*/ 	.byte	0x04
	.zero		1


	//   ....[13]....
        /*01c4*/ 	.word	0x00000730
        /*01c8*/ 	.word	0x000000ff
        /*01cc*/ 	.word	0x000000b0
        /*01d0*/ 	.short	0x0100
        /*01d2*/ 	.byte	0x04
	.zero		1


	//   ....[14]....
        /*01d4*/ 	.word	0x00000740
        /*01d8*/ 	.word	0x000000ff
        /*01dc*/ 	.word	0x00000038
        /*01e0*/ 	.short	0x0100
        /*01e2*/ 	.byte	0x04
	.zero		1


	//   ....[15]....
        /*01e4*/ 	.word	0x00000750
        /*01e8*/ 	.word	0x000000ff
        /*01ec*/ 	.word	0x000000b8
        /*01f0*/ 	.short	0x0100
        /*01f2*/ 	.byte	0x04
	.zero		1


	//   ....[16]....
        /*01f4*/ 	.word	0x00000760
        /*01f8*/ 	.word	0x000000ff
        /*01fc*/ 	.word	0x00000040
        /*0200*/ 	.short	0x0100
        /*0202*/ 	.byte	0x04
	.zero		1


	//   ....[17]....
        /*0204*/ 	.word	0x00000770
        /*0208*/ 	.word	0x000000ff
        /*020c*/ 	.word	0x000000c0
        /*0210*/ 	.short	0x0100
        /*0212*/ 	.byte	0x04
	.zero		1


	//   ....[18]....
        /*0214*/ 	.word	0x00000780
        /*0218*/ 	.word	0x000000ff
        /*021c*/ 	.word	0x00000048
        /*0220*/ 	.short	0x0100
        /*0222*/ 	.byte	0x04
	.zero		1


	//   ....[19]....
        /*0224*/ 	.word	0x00000790
        /*0228*/ 	.word	0x000000ff
        /*022c*/ 	.word	0x000000c8
        /*0230*/ 	.short	0x0100
        /*0232*/ 	.byte	0x04
	.zero		1


	//   ....[20]....
        /*0234*/ 	.word	0x000007a0
        /*0238*/ 	.word	0x000000ff
        /*023c*/ 	.word	0x00000050
        /*0240*/ 	.short	0x0100
        /*0242*/ 	.byte	0x04
	.zero		1


	//   ....[21]....
        /*0244*/ 	.word	0x000007b0
        /*0248*/ 	.word	0x000000ff
        /*024c*/ 	.word	0x000000d0
        /*0250*/ 	.short	0x0100
        /*0252*/ 	.byte	0x04
	.zero		1


	//   ....[22]....
        /*0254*/ 	.word	0x000007c0
        /*0258*/ 	.word	0x000000ff
        /*025c*/ 	.word	0x00000058
        /*0260*/ 	.short	0x0100
        /*0262*/ 	.byte	0x04
	.zero		1


	//   ....[23]....
        /*0264*/ 	.word	0x000007d0
        /*0268*/ 	.word	0x000000ff
        /*026c*/ 	.word	0x000000d8
        /*0270*/ 	.short	0x0100
        /*0272*/ 	.byte	0x04
	.zero		1


	//   ....[24]....
        /*0274*/ 	.word	0x000007e0
        /*0278*/ 	.word	0x000000ff
        /*027c*/ 	.word	0x00000060
        /*0280*/ 	.short	0x0100
        /*0282*/ 	.byte	0x04
	.zero		1


	//   ....[25]....
        /*0284*/ 	.word	0x000007f0
        /*0288*/ 	.word	0x000000ff
        /*028c*/ 	.word	0x000000e0
        /*0290*/ 	.short	0x0100
        /*0292*/ 	.byte	0x04
	.zero		1


	//   ....[26]....
        /*0294*/ 	.word	0x00000800
        /*0298*/ 	.word	0x000000ff
        /*029c*/ 	.word	0x00000068
        /*02a0*/ 	.short	0x0100
        /*02a2*/ 	.byte	0x04
	.zero		1


	//   ....[27]....
        /*02a4*/ 	.word	0x00000810
        /*02a8*/ 	.word	0x000000ff
        /*02ac*/ 	.word	0x000000e8
        /*02b0*/ 	.short	0x0100
        /*02b2*/ 	.byte	0x04
	.zero		1


	//   ....[28]....
        /*02b4*/ 	.word	0x00000820
        /*02b8*/ 	.word	0x000000ff
        /*02bc*/ 	.word	0x00000070
        /*02c0*/ 	.short	0x0100
        /*02c2*/ 	.byte	0x04
	.zero		1


	//   ....[29]....
        /*02c4*/ 	.word	0x00000830
        /*02c8*/ 	.word	0x000000ff
        /*02cc*/ 	.word	0x000000f0
        /*02d0*/ 	.short	0x0100
        /*02d2*/ 	.byte	0x04
	.zero		1


	//   ....[30]....
        /*02d4*/ 	.word	0x00000840
        /*02d8*/ 	.word	0x000000ff
        /*02dc*/ 	.word	0x00000078
        /*02e0*/ 	.short	0x0100
        /*02e2*/ 	.byte	0x04
	.zero		1


	//   ....[31]....
        /*02e4*/ 	.word	0x00000850
        /*02e8*/ 	.word	0x000000ff
        /*02ec*/ 	.word	0x000000f8
        /*02f0*/ 	.short	0x0100
        /*02f2*/ 	.byte	0x04
	.zero		1


	//   ....[32]....
        /*02f4*/ 	.word	0x00000980
        /*02f8*/ 	.word	0x000000ff
        /*02fc*/ 	.word	0x00000100
        /*0300*/ 	.short	0x0100
        /*0302*/ 	.byte	0x04
	.zero		1


	//   ....[33]....
        /*0304*/ 	.word	0x00000990
        /*0308*/ 	.word	0x000000ff
        /*030c*/ 	.word	0x00000110
        /*0310*/ 	.short	0x0100
        /*0312*/ 	.byte	0x04
	.zero		1


	//   ....[34]....
        /*0314*/ 	.word	0x000009a0
        /*0318*/ 	.word	0x000000ff
        /*031c*/ 	.word	0x00000108
        /*0320*/ 	.short	0x0100
        /*0322*/ 	.byte	0x04
	.zero		1


	//   ....[35]....
        /*0324*/ 	.word	0x000009b0
        /*0328*/ 	.word	0x000000ff
        /*032c*/ 	.word	0x00000118
        /*0330*/ 	.short	0x0100
        /*0332*/ 	.byte	0x04
	.zero		1


	//   ....[36]....
        /*0334*/ 	.word	0x00000a90
        /*0338*/ 	.word	0x000000ff
        /*033c*/ 	.word	0x00000120
        /*0340*/ 	.short	0x0100
        /*0342*/ 	.byte	0x04
	.zero		1


	//   ....[37]....
        /*0344*/ 	.word	0x00000aa0
        /*0348*/ 	.word	0x000000ff
        /*034c*/ 	.word	0x00000128
        /*0350*/ 	.short	0x0100
        /*0352*/ 	.byte	0x04
	.zero		1


	//   ....[38]....
        /*0354*/ 	.word	0x00000bd0
        /*0358*/ 	.word	0x000000ff
        /*035c*/ 	.word	0x00000130
        /*0360*/ 	.short	0x0100
        /*0362*/ 	.byte	0x06
	.zero		1


	//   ....[39]....
        /*0364*/ 	.word	0x00000be0
        /*0368*/ 	.word	0x000000ff
        /*036c*/ 	.word	0x00000138
        /*0370*/ 	.short	0x0100
        /*0372*/ 	.byte	0x06
	.zero		1


	//   ....[40]....
        /*0374*/ 	.word	0x00000d10
        /*0378*/ 	.word	0x000000ff
        /*037c*/ 	.word	0x00000140
        /*0380*/ 	.short	0x0100
        /*0382*/ 	.byte	0x04
	.zero		1


	//   ....[41]....
        /*0384*/ 	.word	0x00000d20
        /*0388*/ 	.word	0x000000ff
        /*038c*/ 	.word	0x00000150
        /*0390*/ 	.short	0x0100
        /*0392*/ 	.byte	0x04
	.zero		1


	//   ....[42]....
        /*0394*/ 	.word	0x00000d30
        /*0398*/ 	.word	0x000000ff
        /*039c*/ 	.word	0x00000148
        /*03a0*/ 	.short	0x0100
        /*03a2*/ 	.byte	0x04
	.zero		1


	//   ....[43]....
        /*03a4*/ 	.word	0x00000d40
        /*03a8*/ 	.word	0x000000ff
        /*03ac*/ 	.word	0x00000158
        /*03b0*/ 	.short	0x0100
        /*03b2*/ 	.byte	0x04
	.zero		1


	//   ....[44]....
        /*03b4*/ 	.word	0x00000e40
        /*03b8*/ 	.word	0x000000ff
        /*03bc*/ 	.word	0x00000160
        /*03c0*/ 	.short	0x0100
        /*03c2*/ 	.byte	0x06
	.zero		1


	//   ....[45]....
        /*03c4*/ 	.word	0x00001970
        /*03c8*/ 	.word	0x000000ff
        /*03cc*/ 	.word	0x00000080
        /*03d0*/ 	.short	0x010a
        /*03d2*/ 	.byte	0x04
	.zero		1


	//   ....[46]....
        /*03d4*/ 	.word	0x00001bf0
        /*03d8*/ 	.word	0x000000ff
        /*03dc*/ 	.word	0x00000080
        /*03e0*/ 	.short	0x010a
        /*03e2*/ 	.byte	0x09
	.zero		1


	//   ....[47]....
        /*03e4*/ 	.word	0x00001da0
        /*03e8*/ 	.word	0x000000ff
        /*03ec*/ 	.word	0x00000080
        /*03f0*/ 	.short	0x010a
        /*03f2*/ 	.byte	0x07
	.zero		1


	//   ....[48]....
        /*03f4*/ 	.word	0x00001f70
        /*03f8*/ 	.word	0x000000ff
        /*03fc*/ 	.word	0x00000128
        /*0400*/ 	.short	0x0101
        /*0402*/ 	.byte	0x19
	.zero		1


	//   ....[49]....
        /*0404*/ 	.word	0x00001fa0
        /*0408*/ 	.word	0x000000ff
        /*040c*/ 	.word	0x00000080
        /*0410*/ 	.short	0x010a
        /*0412*/ 	.byte	0x04
	.zero		1


	//   ....[50]....
        /*0414*/ 	.word	0x000021c0
        /*0418*/ 	.word	0x000000ff
        /*041c*/ 	.word	0x00000080
        /*0420*/ 	.short	0x010a
        /*0422*/ 	.byte	0x09
	.zero		1


	//   ....[51]....
        /*0424*/ 	.word	0x00002370
        /*0428*/ 	.word	0x000000ff
        /*042c*/ 	.word	0x00000080
        /*0430*/ 	.short	0x010a
        /*0432*/ 	.byte	0x07
	.zero		1


	//   ....[52]....
        /*0434*/ 	.word	0x00002550
        /*0438*/ 	.word	0x000000ff
        /*043c*/ 	.word	0x00000130
        /*0440*/ 	.short	0x010a
        /*0442*/ 	.byte	0x19
	.zero		1


	//   ....[53]....
        /*0444*/ 	.word	0x00002610
        /*0448*/ 	.word	0x000000ff
        /*044c*/ 	.word	0x00000000
        /*0450*/ 	.short	0x0101
        /*0452*/ 	.byte	0x04
	.zero		1


	//   ....[54]....
        /*0454*/ 	.word	0x00002c10
        /*0458*/ 	.word	0x000000ff
        /*045c*/ 	.word	0x00000000
        /*0460*/ 	.short	0x010a
        /*0462*/ 	.byte	0x04
	.zero		1


	//   ....[55]....
        /*0464*/ 	.word	0x00002cb0
        /*0468*/ 	.word	0x000000ff
        /*046c*/ 	.word	0x00000000
        /*0470*/ 	.short	0x010a
        /*0472*/ 	.byte	0x05
	.zero		1


	//   ....[56]....
        /*0474*/ 	.word	0x00002d50
        /*0478*/ 	.word	0x000000ff
        /*047c*/ 	.word	0x00000000
        /*0480*/ 	.short	0x010a
        /*0482*/ 	.byte	0x05
	.zero		1


	//   ....[57]....
        /*0484*/ 	.word	0x00002df0
        /*0488*/ 	.word	0x000000ff
        /*048c*/ 	.word	0x00000000
        /*0490*/ 	.short	0x010a
        /*0492*/ 	.byte	0x05
	.zero		1


	//   ....[58]....
        /*0494*/ 	.word	0x00002e90
        /*0498*/ 	.word	0x000000ff
        /*049c*/ 	.word	0x00000000
        /*04a0*/ 	.short	0x010a
        /*04a2*/ 	.byte	0x05
	.zero		1


	//   ....[59]....
        /*04a4*/ 	.word	0x00002f30
        /*04a8*/ 	.word	0x000000ff
        /*04ac*/ 	.word	0x00000000
        /*04b0*/ 	.short	0x010a
        /*04b2*/ 	.byte	0x05
	.zero		1


	//   ....[60]....
        /*04b4*/ 	.word	0x00002fd0
        /*04b8*/ 	.word	0x000000ff
        /*04bc*/ 	.word	0x00000000
        /*04c0*/ 	.short	0x010a
        /*04c2*/ 	.byte	0x05
	.zero		1


	//   ....[61]....
        /*04c4*/ 	.word	0x00003070
        /*04c8*/ 	.word	0x000000ff
        /*04cc*/ 	.word	0x00000000
        /*04d0*/ 	.short	0x010a
        /*04d2*/ 	.byte	0x05
	.zero		1


	//   ....[62]....
        /*04d4*/ 	.word	0x00003110
        /*04d8*/ 	.word	0x000000ff
        /*04dc*/ 	.word	0x00000000
        /*04e0*/ 	.short	0x010a
        /*04e2*/ 	.byte	0x05
	.zero		1


	//   ....[63]....
        /*04e4*/ 	.word	0x000031b0
        /*04e8*/ 	.word	0x000000ff
        /*04ec*/ 	.word	0x00000000
        /*04f0*/ 	.short	0x010a
        /*04f2*/ 	.byte	0x05
	.zero		1


	//   ....[64]....
        /*04f4*/ 	.word	0x00003250
        /*04f8*/ 	.word	0x000000ff
        /*04fc*/ 	.word	0x00000000
        /*0500*/ 	.short	0x010a
        /*0502*/ 	.byte	0x05
	.zero		1


	//   ....[65]....
        /*0504*/ 	.word	0x000032f0
        /*0508*/ 	.word	0x000000ff
        /*050c*/ 	.word	0x00000000
        /*0510*/ 	.short	0x010a
        /*0512*/ 	.byte	0x05
	.zero		1


	//   ....[66]....
        /*0514*/ 	.word	0x00003390
        /*0518*/ 	.word	0x000000ff
        /*051c*/ 	.word	0x00000000
        /*0520*/ 	.short	0x010a
        /*0522*/ 	.byte	0x05
	.zero		1


	//   ....[67]....
        /*0524*/ 	.word	0x00003430
        /*0528*/ 	.word	0x000000ff
        /*052c*/ 	.word	0x00000000
        /*0530*/ 	.short	0x010a
        /*0532*/ 	.byte	0x05
	.zero		1


	//   ....[68]....
        /*0534*/ 	.word	0x000034d0
        /*0538*/ 	.word	0x000000ff
        /*053c*/ 	.word	0x00000000
        /*0540*/ 	.short	0x010a
        /*0542*/ 	.byte	0x05
	.zero		1


	//   ....[69]....
        /*0544*/ 	.word	0x00003580
        /*0548*/ 	.word	0x00000000
        /*054c*/ 	.word	0x00000000
        /*0550*/ 	.short	0x010a
        /*0552*/ 	.byte	0xff
	.zero		1


	//   ....[70]....
        /*0554*/ 	.word	0x000036b0
        /*0558*/ 	.word	0x000000ff
        /*055c*/ 	.word	0x00000138
        /*0560*/ 	.short	0x010a
        /*0562*/ 	.byte	0x04
	.zero		1


	//   ....[71]....
        /*0564*/ 	.word	0x00003750
        /*0568*/ 	.word	0x000000ff
        /*056c*/ 	.word	0x00000130
        /*0570*/ 	.short	0x010a
        /*0572*/ 	.byte	0x04
	.zero		1


	//   ....[72]....
        /*0574*/ 	.word	0x000037f0
        /*0578*/ 	.word	0x000000ff
        /*057c*/ 	.word	0x00000000
        /*0580*/ 	.short	0x0101
        /*0582*/ 	.byte	0x05
	.zero		1


	//   ....[73]....
        /*0584*/ 	.word	0x00003830
        /*0588*/ 	.word	0x000000ff
        /*058c*/ 	.word	0x00000138
        /*0590*/ 	.short	0x0106
        /*0592*/ 	.byte	0x04
	.zero		1


	//   ....[74]....
        /*0594*/ 	.word	0x00003870
        /*0598*/ 	.word	0x00000000
        /*059c*/ 	.word	0x00000138
        /*05a0*/ 	.short	0x010a
        /*05a2*/ 	.byte	0xff
	.zero		1


	//   ....[75]....
        /*05a4*/ 	.word	0x00003ab0
        /*05a8*/ 	.word	0x000000ff
        /*05ac*/ 	.word	0x00000008
        /*05b0*/ 	.short	0x010a
        /*05b2*/ 	.byte	0x05
	.zero		1


	//   ....[76]....
        /*05b4*/ 	.word	0x00003ad0
        /*05b8*/ 	.word	0x000000ff
        /*05bc*/ 	.word	0x00000008
        /*05c0*/ 	.short	0x010a
        /*05c2*/ 	.byte	0x05
	.zero		1


	//   ....[77]....
        /*05c4*/ 	.word	0x00003c60
        /*05c8*/ 	.word	0x000000ff
        /*05cc*/ 	.word	0x00000008
        /*05d0*/ 	.short	0x010a
        /*05d2*/ 	.byte	0x05
	.zero		1


	//   ....[78]....
        /*05d4*/ 	.word	0x00003c80
        /*05d8*/ 	.word	0x000000ff
        /*05dc*/ 	.word	0x00000008
        /*05e0*/ 	.short	0x010a
        /*05e2*/ 	.byte	0x05
	.zero		1


	//   ....[79]....
        /*05e4*/ 	.word	0x00003d40
        /*05e8*/ 	.word	0x000000ff
        /*05ec*/ 	.word	0x00000000
        /*05f0*/ 	.short	0x0101
        /*05f2*/ 	.byte	0x04
	.zero		1


	//   ....[80]....
        /*05f4*/ 	.word	0x00004090
        /*05f8*/ 	.word	0x000000ff
        /*05fc*/ 	.word	0x00000130
        /*0600*/ 	.short	0x010a
        /*0602*/ 	.byte	0x11
	.zero		1


	//   ....[81]....
        /*0604*/ 	.word	0x00004130
        /*0608*/ 	.word	0x000000ff
        /*060c*/ 	.word	0x00000000
        /*0610*/ 	.short	0x0101
        /*0612*/ 	.byte	0x1d
	.zero		1


	//   ....[82]....
        /*0614*/ 	.word	0x00004170
        /*0618*/ 	.word	0x000000ff
        /*061c*/ 	.word	0x00000150
        /*0620*/ 	.short	0x010a
        /*0622*/ 	.byte	0x16
	.zero		1


	//   ....[83]....
        /*0624*/ 	.word	0x00004220
        /*0628*/ 	.word	0x000000ff
        /*062c*/ 	.word	0x00000000
        /*0630*/ 	.short	0x010a
        /*0632*/ 	.byte	0x04
	.zero		1


	//   ....[84]....
        /*0634*/ 	.word	0x00004260
        /*0638*/ 	.word	0x000000ff
        /*063c*/ 	.word	0x00000000
        /*0640*/ 	.short	0x010a
        /*0642*/ 	.byte	0x0a
	.zero		1


	//   ....[85]....
        /*0644*/ 	.word	0x00004380
        /*0648*/ 	.word	0x000000ff
        /*064c*/ 	.word	0x00000000
        /*0650*/ 	.short	0x010a
        /*0652*/ 	.byte	0x04
	.zero		1


	//   ....[86]....
        /*0654*/ 	.word	0x00004620
        /*0658*/ 	.word	0x000000ff
        /*065c*/ 	.word	0x00000000
        /*0660*/ 	.short	0x010a
        /*0662*/ 	.byte	0x04
	.zero		1


	//   ....[87]....
        /*0664*/ 	.word	0x000046c0
        /*0668*/ 	.word	0x00000000
        /*066c*/ 	.word	0x00000000
        /*0670*/ 	.short	0x010a
        /*0672*/ 	.byte	0xff
	.zero		1


	//   ....[88]....
        /*0674*/ 	.word	0x00004700
        /*0678*/ 	.word	0x00000000
        /*067c*/ 	.word	0x00000000
        /*0680*/ 	.short	0x010a
        /*0682*/ 	.byte	0xff
	.zero		1


	//   ....[89]....
        /*0684*/ 	.word	0x00004770
        /*0688*/ 	.word	0x000000ff
        /*068c*/ 	.word	0x00000000
        /*0690*/ 	.short	0x0101
        /*0692*/ 	.byte	0x04
	.zero		1


	//   ....[90]....
        /*0694*/ 	.word	0x000047b0
        /*0698*/ 	.word	0x000000ff
        /*069c*/ 	.word	0x00000160
        /*06a0*/ 	.short	0x010a
        /*06a2*/ 	.byte	0x11
	.zero		1


	//   ....[91]....
        /*06a4*/ 	.word	0x00004820
        /*06a8*/ 	.word	0x000000ff
        /*06ac*/ 	.word	0x00000000
        /*06b0*/ 	.short	0x0101
        /*06b2*/ 	.byte	0x04
	.zero		1


	//   ....[92]....
        /*06b4*/ 	.word	0x00004d10
        /*06b8*/ 	.word	0x000000ff
        /*06bc*/ 	.word	0x00000130
        /*06c0*/ 	.short	0x010a
        /*06c2*/ 	.byte	0x19
	.zero		1


	//   ....[93]....
        /*06c4*/ 	.word	0x00004db0
        /*06c8*/ 	.word	0x000000ff
        /*06cc*/ 	.word	0x00000000
        /*06d0*/ 	.short	0x0101
        /*06d2*/ 	.byte	0x29
	.zero		1


	//   ....[94]....
        /*06d4*/ 	.word	0x00005300
        /*06d8*/ 	.word	0x000000ff
        /*06dc*/ 	.word	0x00000128
        /*06e0*/ 	.short	0x010a
        /*06e2*/ 	.byte	0x19
	.zero		1


	//   ....[95]....
        /*06e4*/ 	.word	0x000054a0
        /*06e8*/ 	.word	0x000000ff
        /*06ec*/ 	.word	0x00000110
        /*06f0*/ 	.short	0x010a
        /*06f2*/ 	.byte	0x19
	.zero		1


	//   ....[96]....
        /*06f4*/ 	.word	0x000056e0
        /*06f8*/ 	.word	0x000000ff
        /*06fc*/ 	.word	0x00000100
        /*0700*/ 	.short	0x010b
        /*0702*/ 	.byte	0x19
	.zero		1


	//   ....[97]....
        /*0704*/ 	.word	0x000056f0
        /*0708*/ 	.word	0x000000ff
        /*070c*/ 	.word	0x00000000
        /*0710*/ 	.short	0x0101
        /*0712*/ 	.byte	0x2b
	.zero		1


	//   ....[98]....
        /*0714*/ 	.word	0x00005700
        /*0718*/ 	.word	0x000000ff
        /*071c*/ 	.word	0x00000118
        /*0720*/ 	.short	0x010a
        /*0722*/ 	.byte	0x19
	.zero		1


	//   ....[99]....
        /*0724*/ 	.word	0x000058d0
        /*0728*/ 	.word	0x000000ff
        /*072c*/ 	.word	0x00000108
        /*0730*/ 	.short	0x010b
        /*0732*/ 	.byte	0x19
	.zero		1


	//   ....[100]....
        /*0734*/ 	.word	0x000058e0
        /*0738*/ 	.word	0x000000ff
        /*073c*/ 	.word	0x00000000
        /*0740*/ 	.short	0x0101
        /*0742*/ 	.byte	0x2a
	.zero		1


	//   ....[101]....
        /*0744*/ 	.word	0x00005910
        /*0748*/ 	.word	0x000000ff
        /*074c*/ 	.word	0x00000110
        /*0750*/ 	.short	0x010a
        /*0752*/ 	.byte	0x19
	.zero		1


	//   ....[102]....
        /*0754*/ 	.word	0x00005950
        /*0758*/ 	.word	0x00000000
        /*075c*/ 	.word	0x00000118
        /*0760*/ 	.short	0x010a
        /*0762*/ 	.byte	0xff
	.zero		1


	//   ....[103]....
        /*0764*/ 	.word	0x00005cf0
        /*0768*/ 	.word	0x000000ff
        /*076c*/ 	.word	0x00000130
        /*0770*/ 	.short	0x010a
        /*0772*/ 	.byte	0x31
	.zero		1


	//   ....[104]....
        /*0774*/ 	.word	0x00005dc0
        /*0778*/ 	.word	0x000000ff
        /*077c*/ 	.word	0x00000000
        /*0780*/ 	.short	0x0101
        /*0782*/ 	.byte	0x04
	.zero		1


	//   ....[105]....
        /*0784*/ 	.word	0x00006a20
        /*0788*/ 	.word	0x00000000
        /*078c*/ 	.word	0x00000100
        /*0790*/ 	.short	0x010a
        /*0792*/ 	.byte	0xff
	.zero		1


	//   ....[106]....
        /*0794*/ 	.word	0x00006ad0
        /*0798*/ 	.word	0x000000bb
        /*079c*/ 	.word	0x00000140
        /*07a0*/ 	.short	0x010a
        /*07a2*/ 	.byte	0xff
	.zero		1


	//   ....[107]....
        /*07a4*/ 	.word	0x00006ce0
        /*07a8*/ 	.word	0x00000000
        /*07ac*/ 	.word	0x00000100
        /*07b0*/ 	.short	0x010a
        /*07b2*/ 	.byte	0xff
	.zero		1


	//   ....[108]....
        /*07b4*/ 	.word	0x00006e30
        /*07b8*/ 	.word	0x00000002
        /*07bc*/ 	.word	0x00000000
        /*07c0*/ 	.short	0x0101
        /*07c2*/ 	.byte	0xff
	.zero		1


	//   ....[109]....
        /*07c4*/ 	.word	0x00006e90
        /*07c8*/ 	.word	0x000000bb
        /*07cc*/ 	.word	0x00000140
        /*07d0*/ 	.short	0x010a
        /*07d2*/ 	.byte	0xff
	.zero		1


	//   ....[110]....
        /*07d4*/ 	.word	0x00008260
        /*07d8*/ 	.word	0x000000c7
        /*07dc*/ 	.word	0x00000100
        /*07e0*/ 	.short	0x010a
        /*07e2*/ 	.byte	0xff
	.zero		1


	//   ....[111]....
        /*07e4*/ 	.word	0x00008340
        /*07e8*/ 	.word	0x000000c7
        /*07ec*/ 	.word	0x00000100
        /*07f0*/ 	.short	0x010a
        /*07f2*/ 	.byte	0xff
	.zero		1


	//   ....[112]....
        /*07f4*/ 	.word	0x00008470
        /*07f8*/ 	.word	0x00000000
        /*07fc*/ 	.word	0x00000000
        /*0800*/ 	.short	0x0101
        /*0802*/ 	.byte	0xff
	.zero		1


	//   ....[113]....
        /*0804*/ 	.word	0x000088a0
        /*0808*/ 	.word	0x000000bb
        /*080c*/ 	.word	0x00000000
        /*0810*/ 	.short	0x0101
        /*0812*/ 	.byte	0xff
	.zero		1


	//   ....[114]....
        /*0814*/ 	.word	0x00009910
        /*0818*/ 	.word	0x00000000
        /*081c*/ 	.word	0x00000080
        /*0820*/ 	.short	0x010a
        /*0822*/ 	.byte	0xff
	.zero		1


	//   ....[115]....
        /*0824*/ 	.word	0x00009970
        /*0828*/ 	.word	0x00000000
        /*082c*/ 	.word	0x00000080
        /*0830*/ 	.short	0x010a
        /*0832*/ 	.byte	0xff
	.zero		1


	//   ....[116]....
        /*0834*/ 	.word	0x000099d0
        /*0838*/ 	.word	0x00000000
        /*083c*/ 	.word	0x00000130
        /*0840*/ 	.short	0x010a
        /*0842*/ 	.byte	0xff
	.zero		1


	//   ....[117]....
        /*0844*/ 	.word	0x00009a30
        /*0848*/ 	.word	0x00000000
        /*084c*/ 	.word	0x00000000
        /*0850*/ 	.short	0x010a
        /*0852*/ 	.byte	0xff
	.zero		1


	//   ....[118]....
        /*0854*/ 	.word	0x00009a90
        /*0858*/ 	.word	0x00000000
        /*085c*/ 	.word	0x00000000
        /*0860*/ 	.short	0x010a
        /*0862*/ 	.byte	0xff
	.zero		1


	//   ....[119]....
        /*0864*/ 	.word	0x00009af0
        /*0868*/ 	.word	0x00000000
        /*086c*/ 	.word	0x00000000
        /*0870*/ 	.short	0x010a
        /*0872*/ 	.byte	0xff
	.zero		1


	//   ....[120]....
        /*0874*/ 	.word	0x00009b50
        /*0878*/ 	.word	0x00000000
        /*087c*/ 	.word	0x00000000
        /*0880*/ 	.short	0x010a
        /*0882*/ 	.byte	0xff
	.zero		1


	//   ....[121]....
        /*0884*/ 	.word	0x00009bb0
        /*0888*/ 	.word	0x00000000
        /*088c*/ 	.word	0x00000000
        /*0890*/ 	.short	0x010a
        /*0892*/ 	.byte	0xff
	.zero		1


	//   ....[122]....
        /*0894*/ 	.word	0x00009c10
        /*0898*/ 	.word	0x00000000
        /*089c*/ 	.word	0x00000000
        /*08a0*/ 	.short	0x010a
        /*08a2*/ 	.byte	0xff
	.zero		1


	//   ....[123]....
        /*08a4*/ 	.word	0x00009c70
        /*08a8*/ 	.word	0x00000000
        /*08ac*/ 	.word	0x00000000
        /*08b0*/ 	.short	0x010a
        /*08b2*/ 	.byte	0xff
	.zero		1


	//   ....[124]....
        /*08b4*/ 	.word	0x00009cd0
        /*08b8*/ 	.word	0x00000000
        /*08bc*/ 	.word	0x00000000
        /*08c0*/ 	.short	0x010a
        /*08c2*/ 	.byte	0xff
	.zero		1


	//   ....[125]....
        /*08c4*/ 	.word	0x00009d30
        /*08c8*/ 	.word	0x00000000
        /*08cc*/ 	.word	0x00000000
        /*08d0*/ 	.short	0x010a
        /*08d2*/ 	.byte	0xff
	.zero		1


	//   ....[126]....
        /*08d4*/ 	.word	0x00009d90
        /*08d8*/ 	.word	0x00000000
        /*08dc*/ 	.word	0x00000000
        /*08e0*/ 	.short	0x010a
        /*08e2*/ 	.byte	0xff
	.zero		1


	//   ....[127]....
        /*08e4*/ 	.word	0x00009df0
        /*08e8*/ 	.word	0x00000000
        /*08ec*/ 	.word	0x00000000
        /*08f0*/ 	.short	0x010a
        /*08f2*/ 	.byte	0xff
	.zero		1


	//   ....[128]....
        /*08f4*/ 	.word	0x00009e50
        /*08f8*/ 	.word	0x00000000
        /*08fc*/ 	.word	0x00000000
        /*0900*/ 	.short	0x010a
        /*0902*/ 	.byte	0xff
	.zero		1


	//   ....[129]....
        /*0904*/ 	.word	0x00009eb0
        /*0908*/ 	.word	0x00000000
        /*090c*/ 	.word	0x00000000
        /*0910*/ 	.short	0x010a
        /*0912*/ 	.byte	0xff
	.zero		1


	//   ....[130]....
        /*0914*/ 	.word	0x00009f10
        /*0918*/ 	.word	0x00000000
        /*091c*/ 	.word	0x00000000
        /*0920*/ 	.short	0x010a
        /*0922*/ 	.byte	0xff
	.zero		1


	//   ....[131]....
        /*0924*/ 	.word	0x00009f70
        /*0928*/ 	.word	0x00000000
        /*092c*/ 	.word	0x00000000
        /*0930*/ 	.short	0x010a
        /*0932*/ 	.byte	0xff
	.zero		1


	//   ....[132]....
        /*0934*/ 	.word	0x00009fd0
        /*0938*/ 	.word	0x00000004
        /*093c*/ 	.word	0x00000138
        /*0940*/ 	.short	0x010a
        /*0942*/ 	.byte	0xff
	.zero		1


	//   ....[133]....
        /*0944*/ 	.word	0x0000a030
        /*0948*/ 	.word	0x00000004
        /*094c*/ 	.word	0x00000130
        /*0950*/ 	.short	0x010a
        /*0952*/ 	.byte	0xff
	.zero		1


	//   ....[134]....
        /*0954*/ 	.word	0x0000a090
        /*0958*/ 	.word	0x00000005
        /*095c*/ 	.word	0x00000008
        /*0960*/ 	.short	0x010a
        /*0962*/ 	.byte	0xff
	.zero		1


	//   ....[135]....
        /*0964*/ 	.word	0x0000a170
        /*0968*/ 	.word	0x00000003
        /*096c*/ 	.word	0x00000008
        /*0970*/ 	.short	0x010a
        /*0972*/ 	.byte	0xff
	.zero		1


	//   ....[136]....
        /*0974*/ 	.word	0x0000a1d0
        /*0978*/ 	.word	0x00000004
        /*097c*/ 	.word	0x00000130
        /*0980*/ 	.short	0x010a
        /*0982*/ 	.byte	0xff
	.zero		1


	//   ....[137]....
        /*0984*/ 	.word	0x0000a230
        /*0988*/ 	.word	0x00000004
        /*098c*/ 	.word	0x00000150
        /*0990*/ 	.short	0x010a
        /*0992*/ 	.byte	0xff
	.zero		1


	//   ....[138]....
        /*0994*/ 	.word	0x0000a290
        /*0998*/ 	.word	0x00000004
        /*099c*/ 	.word	0x00000000
        /*09a0*/ 	.short	0x010a
        /*09a2*/ 	.byte	0xff
	.zero		1


	//   ....[139]....
        /*09a4*/ 	.word	0x0000a2f0
        /*09a8*/ 	.word	0x00000000
        /*09ac*/ 	.word	0x00000000
        /*09b0*/ 	.short	0x010a
        /*09b2*/ 	.byte	0xff
	.zero		1


	//   ....[140]....
        /*09b4*/ 	.word	0x0000a350
        /*09b8*/ 	.word	0x00000000
        /*09bc*/ 	.word	0x00000160
        /*09c0*/ 	.short	0x010a
        /*09c2*/ 	.byte	0xff
	.zero		1


	//   ....[141]....
        /*09c4*/ 	.word	0x0000a3b0
        /*09c8*/ 	.word	0x00000002
        /*09cc*/ 	.word	0x00000130
        /*09d0*/ 	.short	0x010a
        /*09d2*/ 	.byte	0xff
	.zero		1


	//   ....[142]....
        /*09d4*/ 	.word	0x0000a410
        /*09d8*/ 	.word	0x00000002
        /*09dc*/ 	.word	0x00000128
        /*09e0*/ 	.short	0x010a
        /*09e2*/ 	.byte	0xff
	.zero		1


	//   ....[143]....
        /*09e4*/ 	.word	0x0000a470
        /*09e8*/ 	.word	0x00000003
        /*09ec*/ 	.word	0x00000110
        /*09f0*/ 	.short	0x010a
        /*09f2*/ 	.byte	0xff
	.zero		1


	//   ....[144]....
        /*09f4*/ 	.word	0x0000a4d0
        /*09f8*/ 	.word	0x00000003
        /*09fc*/ 	.word	0x00000118
        /*0a00*/ 	.short	0x010a
        /*0a02*/ 	.byte	0xff
	.zero		1


	//   ....[145]....
        /*0a04*/ 	.word	0x0000a530
        /*0a08*/ 	.word	0x00000000
        /*0a0c*/ 	.word	0x00000110
        /*0a10*/ 	.short	0x010a
        /*0a12*/ 	.byte	0xff
	.zero		1


	//   ....[146]....
        /*0a14*/ 	.word	0x0000a590
        /*0a18*/ 	.word	0x00000000
        /*0a1c*/ 	.word	0x00000130
        /*0a20*/ 	.short	0x010a
        /*0a22*/ 	.byte	0xff
	.zero		1


	//   ....[147]....
        /*0a24*/ 	.word	0x0000a5e0
        /*0a28*/ 	.word	0x00000000
        /*0a2c*/ 	.word	0x00000100
        /*0a30*/ 	.short	0x010a
        /*0a32*/ 	.byte	0xff
	.zero		1


	//   ....[148]....
        /*0a34*/ 	.word	0x0000a630
        /*0a38*/ 	.word	0x000000bb
        /*0a3c*/ 	.word	0x00000140
        /*0a40*/ 	.short	0x010a
        /*0a42*/ 	.byte	0xff
	.zero		1


	//   ....[149]....
        /*0a44*/ 	.word	0x0000a680
        /*0a48*/ 	.word	0x000000c7
        /*0a4c*/ 	.word	0x00000100
        /*0a50*/ 	.short	0x010a
        /*0a52*/ 	.byte	0xff
	.zero		1


	//----- nvinfo : EIATTR_NUM_MBARRIERS
	.align		4
.L_47:
        /*0a54*/ 	.byte	0x03, 0x38
        /*0a56*/ 	.short	0x002d


	//----- nvinfo : EIATTR_EXIT_INSTR_OFFSETS
	.align		4
        /*0a58*/ 	.byte	0x04, 0x1c
        /*0a5a*/ 	.short	(.L_49 - .L_48)


	//   ....[0]....
.L_48:
        /*0a5c*/ 	.word	0x000035b0


	//   ....[1]....
        /*0a60*/ 	.word	0x00003840


	//   ....[2]....
        /*0a64*/ 	.word	0x000038a0


	//   ....[3]....
        /*0a68*/ 	.word	0x00004a40


	//   ....[4]....
        /*0a6c*/ 	.word	0x00005980


	//   ....[5]....
        /*0a70*/ 	.word	0x000059c0


	//   ....[6]....
        /*0a74*/ 	.word	0x000098f0


	//----- nvinfo : EIATTR_MAX_THREADS
	.align		4
.L_49:
        /*0a78*/ 	.byte	0x04, 0x05
        /*0a7a*/ 	.short	(.L_51 - .L_50)
.L_50:
        /*0a7c*/ 	.word	0x00000100
        /*0a80*/ 	.word	0x00000001
        /*0a84*/ 	.word	0x00000001


	//----- nvinfo : EIATTR_CRS_STACK_SIZE
	.align		4
.L_51:
        /*0a88*/ 	.byte	0x04, 0x1e
        /*0a8a*/ 	.short	(.L_53 - .L_52)
.L_52:
        /*0a8c*/ 	.word	0x00000000


	//----- nvinfo : EIATTR_CBANK_PARAM_SIZE
	.align		4
.L_53:
        /*0a90*/ 	.byte	0x03, 0x19
        /*0a92*/ 	.short	0x0800


	//----- nvinfo : EIATTR_PARAM_CBANK
	.align		4
        /*0a94*/ 	.byte	0x04, 0x0a
        /*0a96*/ 	.short	(.L_55 - .L_54)
	.align		4
.L_54:
        /*0a98*/ 	.word	index@(.nv.constant0._ZN7cutlass13device_kernelINS_4conv6kernel13ConvUniversalINS1_16ConvProblemShapeILNS1_8OperatorE0ELi2EEENS1_10collective14CollectiveConvINS1_47MainloopSm100TmaUmmaWarpSpecializedImplicitGemmILS5_0ELi16ELi2ELi1ELi2EN4cute5tupleIJNSA_1CILi2EEENSC_ILi1EEESE_EEEEENSB_IJNSC_ILi256EEENSC_ILi128EEENSB_IJNSC_ILi64EEEEEEEEENS_12float_e4m3_tESM_NSA_8TiledMMAINSA_8MMA_AtomIJNSA_10MMA_TraitsINSA_25SM100_MMA_F8F6F4_2x1SM_SSEJSM_SM_fSH_SI_NSA_17integral_constantINSA_4UMMA5MajorELST_0EEESU_NSR_INSS_7ScaleInELSV_0EEESW_EEEEEENSA_6LayoutINSB_IJSE_SE_SE_EEENSB_IJNSC_ILi0EEES11_S11_EEEEENSB_IJNSA_10UnderscoreES14_S14_EEEEENS7_6detail27Sm100ImplicitGemmTileTraitsINSA_25SM100_TMA_2SM_LOAD_IM2COLENSA_14ComposedLayoutINSA_7SwizzleILi2ELi4ELi3EEENSA_18smem_ptr_flag_bitsILi8EEENSZ_INSB_IJNSC_ILi8EEESJ_EEENSB_IJSJ_SE_EEEEEEEvEENS18_INSA_18SM100_TMA_2SM_LOADES1J_vEEEENS_8epilogue10collective18CollectiveEpilogueINS1O_23Sm100TmaWarpSpecializedILi2ELi2ELi64ELb0ELb0EEEJNSB_IJSI_SI_SK_EEENSB_IJNSZ_ISI_SE_EENSZ_ISJ_SE_EEEEESM_NSB_IJNSB_IJlllEEESE_S11_EEESM_S1Y_NS1O_6fusion15FusionCallbacksIS1S_NS1Z_17LinearCombinationISM_fSM_fLNS_15FloatRoundStyleE2EEES1T_S1W_JEEENSA_5SM1004TMEM4LOAD26SM100_TMEM_LOAD_32dp32b64xENSA_20SM90_TMA_LOAD_IM2COLES1J_NSA_39AutoVectorizingCopyWithAssumedAlignmentILi128EEENSA_21SM90_TMA_STORE_IM2COLES1J_S2B_S2B_EEEvvEEEEvNT_6ParamsE)
        /*0a9c*/ 	.short	0x0380
        /*0a9e*/ 	.short	0x0800


	//----- nvinfo : EIATTR_SW_WAR
	.align		4
.L_55:
        /*0aa0*/ 	.byte	0x04, 0x36
        /*0aa2*/ 	.short	(.L_57 - .L_56)
.L_56:
        /*0aa4*/ 	.word	0x00000008
.L_57:


//--------------------- .nv.callgraph             --------------------------
	.section	.nv.callgraph,"",@"SHT_CUDA_CALLGRAPH"
	.align	4
	.sectionentsize	8
	.align		4
        /*0000*/ 	.word	0x00000000
	.align		4
        /*0004*/ 	.word	0xffffffff
	.align		4
        /*0008*/ 	.word	index@(_ZN7cutlass13device_kernelINS_4conv6kernel13ConvUniversalINS1_16ConvProblemShapeILNS1_8OperatorE0ELi2EEENS1_10collective14CollectiveConvINS1_47MainloopSm100TmaUmmaWarpSpecializedImplicitGemmILS5_0ELi16ELi2ELi1ELi2EN4cute5tupleIJNSA_1CILi2EEENSC_ILi1EEESE_EEEEENSB_IJNSC_ILi256EEENSC_ILi128EEENSB_IJNSC_ILi64EEEEEEEEENS_12float_e4m3_tESM_NSA_8TiledMMAINSA_8MMA_AtomIJNSA_10MMA_TraitsINSA_25SM100_MMA_F8F6F4_2x1SM_SSEJSM_SM_fSH_SI_NSA_17integral_constantINSA_4UMMA5MajorELST_0EEESU_NSR_INSS_7ScaleInELSV_0EEESW_EEEEEENSA_6LayoutINSB_IJSE_SE_SE_EEENSB_IJNSC_ILi0EEES11_S11_EEEEENSB_IJNSA_10UnderscoreES14_S14_EEEEENS7_6detail27Sm100ImplicitGemmTileTraitsINSA_25SM100_TMA_2SM_LOAD_IM2COLENSA_14ComposedLayoutINSA_7SwizzleILi2ELi4ELi3EEENSA_18smem_ptr_flag_bitsILi8EEENSZ_INSB_IJNSC_ILi8EEESJ_EEENSB_IJSJ_SE_EEEEEEEvEENS18_INSA_18SM100_TMA_2SM_LOADES1J_vEEEENS_8epilogue10collective18CollectiveEpilogueINS1O_23Sm100TmaWarpSpecializedILi2ELi2ELi64ELb0ELb0EEEJNSB_IJSI_SI_SK_EEENSB_IJNSZ_ISI_SE_EENSZ_ISJ_SE_EEEEESM_NSB_IJNSB_IJlllEEESE_S11_EEESM_S1Y_NS1O_6fusion15FusionCallbacksIS1S_NS1Z_17LinearCombinationISM_fSM_fLNS_15FloatRoundStyleE2EEES1T_S1W_JEEENSA_5SM1004TMEM4LOAD26SM100_TMEM_LOAD_32dp32b64xENSA_20SM90_TMA_LOAD_IM2COLES1J_NSA_39AutoVectorizingCopyWithAssumedAlignmentILi128EEENSA_21SM90_TMA_STORE_IM2COLES1J_S2B_S2B_EEEvvEEEEvNT_6ParamsE)
	.align		4
        /*000c*/ 	.word	index@(__assertfail)
	.align		4
        /*0010*/ 	.word	0x00000000
	.align		4
        /*0014*/ 	.word	0xfffffffe
	.align		4
        /*0018*/ 	.word	0x00000000
	.align		4
        /*001c*/ 	.word	0xfffffffd
	.align		4
        /*0020*/ 	.word	0x00000000
	.align		4
        /*0024*/ 	.word	0xfffffffc


//--------------------- .nv.constant4             --------------------------
	.section	.nv.constant4,"a",@progbits
	.align	8
	.align		8
.nv.constant4:
        /*0000*/ 	.dword	__assertfail
	.align		8
        /*0008*/ 	.dword	__unnamed_1
	.align		8
        /*0010*/ 	.dword	__unnamed_2
	.align		8
        /*0018*/ 	.dword	_ZN39_INTERNAL_33195398_4_k_cu_15a38682_37164cuda3std3__45__cpo5beginE
	.align		8
        /*0020*/ 	.dword	_ZN39_INTERNAL_33195398_4_k_cu_15a38682_37164cuda3std3__45__cpo3endE
	.align		8
        /*0028*/ 	.dword	_ZN39_INTERNAL_33195398_4_k_cu_15a38682_37164cuda3std3__45__cpo6cbeginE
	.align		8
        /*0030*/ 	.dword	_ZN39_INTERNAL_33195398_4_k_cu_15a38682_37164cuda3std3__45__cpo4cendE
	.align		8
        /*0038*/ 	.dword	_ZN39_INTERNAL_33195398_4_k_cu_15a38682_37164cuda3std3__441_GLOBAL__N__33195398_4_k_cu_15a38682_37166ignoreE
	.align		8
        /*0040*/ 	.dword	_ZN39_INTERNAL_33195398_4_k_cu_15a38682_37164cuda3std3__419piecewise_constructE
	.align		8
        /*0048*/ 	.dword	_ZN39_INTERNAL_33195398_4_k_cu_15a38682_37164cuda3std3__48in_placeE
	.align		8
        /*0050*/ 	.dword	_ZN39_INTERNAL_33195398_4_k_cu_15a38682_37164cuda3std6ranges3__45__cpo4swapE
	.align		8
        /*0058*/ 	.dword	_ZN39_INTERNAL_33195398_4_k_cu_15a38682_37164cuda3std6ranges3__45__cpo9iter_moveE
	.align		8
        /*0060*/ 	.dword	_ZN39_INTERNAL_33195398_4_k_cu_15a38682_37164cute7productE
	.align		8
        /*0068*/ 	.dword	_ZN39_INTERNAL_33195398_4_k_cu_15a38682_37164cute1_E
	.align		8
        /*0070*/ 	.dword	$str$27
	.align		8
        /*0078*/ 	.dword	$str$28
	.align		8
        /*0080*/ 	.dword	$str$29
	.align		8
        /*0088*/ 	.dword	$str$30


//--------------------- .text._ZN7cutlass13device_kernelINS_4conv6kernel13ConvUniversalINS1_16ConvProblemShapeILNS1_8OperatorE0ELi2EEENS1_10collective14CollectiveConvINS1_47MainloopSm100TmaUmmaWarpSpecializedImplicitGemmILS5_0ELi16ELi2ELi1ELi2EN4cute5tupleIJNSA_1CILi2EEENSC_ILi1EEESE_EEEEENSB_IJNSC_ILi256EEENSC_ILi128EEENSB_IJNSC_ILi64EEEEEEEEENS_12float_e4m3_tESM_NSA_8TiledMMAINSA_8MMA_AtomIJNSA_10MMA_TraitsINSA_25SM100_MMA_F8F6F4_2x1SM_SSEJSM_SM_fSH_SI_NSA_17integral_constantINSA_4UMMA5MajorELST_0EEESU_NSR_INSS_7ScaleInELSV_0EEESW_EEEEEENSA_6LayoutINSB_IJSE_SE_SE_EEENSB_IJNSC_ILi0EEES11_S11_EEEEENSB_IJNSA_10UnderscoreES14_S14_EEEEENS7_6detail27Sm100ImplicitGemmTileTraitsINSA_25SM100_TMA_2SM_LOAD_IM2COLENSA_14ComposedLayoutINSA_7SwizzleILi2ELi4ELi3EEENSA_18smem_ptr_flag_bitsILi8EEENSZ_INSB_IJNSC_ILi8EEESJ_EEENSB_IJSJ_SE_EEEEEEEvEENS18_INSA_18SM100_TMA_2SM_LOADES1J_vEEEENS_8epilogue10collective18CollectiveEpilogueINS1O_23Sm100TmaWarpSpecializedILi2ELi2ELi64ELb0ELb0EEEJNSB_IJSI_SI_SK_EEENSB_IJNSZ_ISI_SE_EENSZ_ISJ_SE_EEEEESM_NSB_IJNSB_IJlllEEESE_S11_EEESM_S1Y_NS1O_6fusion15FusionCallbacksIS1S_NS1Z_17LinearCombinationISM_fSM_fLNS_15FloatRoundStyleE2EEES1T_S1W_JEEENSA_5SM1004TMEM4LOAD26SM100_TMEM_LOAD_32dp32b64xENSA_20SM90_TMA_LOAD_IM2COLES1J_NSA_39AutoVectorizingCopyWithAssumedAlignmentILi128EEENSA_21SM90_TMA_STORE_IM2COLES1J_S2B_S2B_EEEvvEEEEvNT_6ParamsE --------------------------
	.section	.text._ZN7cutlass13device_kernelINS_4conv6kernel13ConvUniversalINS1_16ConvProblemShapeILNS1_8OperatorE0ELi2EEENS1_10collective14CollectiveConvINS1_47MainloopSm100TmaUmmaWarpSpecializedImplicitGemmILS5_0ELi16ELi2ELi1ELi2EN4cute5tupleIJNSA_1CILi2EEENSC_ILi1EEESE_EEEEENSB_IJNSC_ILi256EEENSC_ILi128EEENSB_IJNSC_ILi64EEEEEEEEENS_12float_e4m3_tESM_NSA_8TiledMMAINSA_8MMA_AtomIJNSA_10MMA_TraitsINSA_25SM100_MMA_F8F6F4_2x1SM_SSEJSM_SM_fSH_SI_NSA_17integral_constantINSA_4UMMA5MajorELST_0EEESU_NSR_INSS_7ScaleInELSV_0EEESW_EEEEEENSA_6LayoutINSB_IJSE_SE_SE_EEENSB_IJNSC_ILi0EEES11_S11_EEEEENSB_IJNSA_10UnderscoreES14_S14_EEEEENS7_6detail27Sm100ImplicitGemmTileTraitsINSA_25SM100_TMA_2SM_LOAD_IM2COLENSA_14ComposedLayoutINSA_7SwizzleILi2ELi4ELi3EEENSA_18smem_ptr_flag_bitsILi8EEENSZ_INSB_IJNSC_ILi8EEESJ_EEENSB_IJSJ_SE_EEEEEEEvEENS18_INSA_18SM100_TMA_2SM_LOADES1J_vEEEENS_8epilogue10collective18CollectiveEpilogueINS1O_23Sm100TmaWarpSpecializedILi2ELi2ELi64ELb0ELb0EEEJNSB_IJSI_SI_SK_EEENSB_IJNSZ_ISI_SE_EENSZ_ISJ_SE_EEEEESM_NSB_IJNSB_IJlllEEESE_S11_EEESM_S1Y_NS1O_6fusion15FusionCallbacksIS1S_NS1Z_17LinearCombinationISM_fSM_fLNS_15FloatRoundStyleE2EEES1T_S1W_JEEENSA_5SM1004TMEM4LOAD26SM100_TMEM_LOAD_32dp32b64xENSA_20SM90_TMA_LOAD_IM2COLES1J_NSA_39AutoVectorizingCopyWithAssumedAlignmentILi128EEENSA_21SM90_TMA_STORE_IM2COLES1J_S2B_S2B_EEEvvEEEEvNT_6ParamsE,"ax",@progbits
	.align	128
.text._ZN7cutlass13device_kernelINS_4conv6kernel13ConvUniversalINS1_16ConvProblemShapeILNS1_8OperatorE0ELi2EEENS1_10collective14CollectiveConvINS1_47MainloopSm100TmaUmmaWarpSpecializedImplicitGemmILS5_0ELi16ELi2ELi1ELi2EN4cute5tupleIJNSA_1CILi2EEENSC_ILi1EEESE_EEEEENSB_IJNSC_ILi256EEENSC_ILi128EEENSB_IJNSC_ILi64EEEEEEEEENS_12float_e4m3_tESM_NSA_8TiledMMAINSA_8MMA_AtomIJNSA_10MMA_TraitsINSA_25SM100_MMA_F8F6F4_2x1SM_SSEJSM_SM_fSH_SI_NSA_17integral_constantINSA_4UMMA5MajorELST_0EEESU_NSR_INSS_7ScaleInELSV_0EEESW_EEEEEENSA_6LayoutINSB_IJSE_SE_SE_EEENSB_IJNSC_ILi0EEES11_S11_EEEEENSB_IJNSA_10UnderscoreES14_S14_EEEEENS7_6detail27Sm100ImplicitGemmTileTraitsINSA_25SM100_TMA_2SM_LOAD_IM2COLENSA_14ComposedLayoutINSA_7SwizzleILi2ELi4ELi3EEENSA_18smem_ptr_flag_bitsILi8EEENSZ_INSB_IJNSC_ILi8EEESJ_EEENSB_IJSJ_SE_EEEEEEEvEENS18_INSA_18SM100_TMA_2SM_LOADES1J_vEEEENS_8epilogue10collective18CollectiveEpilogueINS1O_23Sm100TmaWarpSpecializedILi2ELi2ELi64ELb0ELb0EEEJNSB_IJSI_SI_SK_EEENSB_IJNSZ_ISI_SE_EENSZ_ISJ_SE_EEEEESM_NSB_IJNSB_IJlllEEESE_S11_EEESM_S1Y_NS1O_6fusion15FusionCallbacksIS1S_NS1Z_17LinearCombinationISM_fSM_fLNS_15FloatRoundStyleE2EEES1T_S1W_JEEENSA_5SM1004TMEM4LOAD26SM100_TMEM_LOAD_32dp32b64xENSA_20SM90_TMA_LOAD_IM2COLES1J_NSA_39AutoVectorizingCopyWithAssumedAlignmentILi128EEENSA_21SM90_TMA_STORE_IM2COLES1J_S2B_S2B_EEEvvEEEEvNT_6ParamsE:
        .type           _ZN7cutlass13device_kernelINS_4conv6kernel13ConvUniversalINS1_16ConvProblemShapeILNS1_8OperatorE0ELi2EEENS1_10collective14CollectiveConvINS1_47MainloopSm100TmaUmmaWarpSpecializedImplicitGemmILS5_0ELi16ELi2ELi1ELi2EN4cute5tupleIJNSA_1CILi2EEENSC_ILi1EEESE_EEEEENSB_IJNSC_ILi256EEENSC_ILi128EEENSB_IJNSC_ILi64EEEEEEEEENS_12float_e4m3_tESM_NSA_8TiledMMAINSA_8MMA_AtomIJNSA_10MMA_TraitsINSA_25SM100_MMA_F8F6F4_2x1SM_SSEJSM_SM_fSH_SI_NSA_17integral_constantINSA_4UMMA5MajorELST_0EEESU_NSR_INSS_7ScaleInELSV_0EEESW_EEEEEENSA_6LayoutINSB_IJSE_SE_SE_EEENSB_IJNSC_ILi0EEES11_S11_EEEEENSB_IJNSA_10UnderscoreES14_S14_EEEEENS7_6detail27Sm100ImplicitGemmTileTraitsINSA_25SM100_TMA_2SM_LOAD_IM2COLENSA_14ComposedLayoutINSA_7SwizzleILi2ELi4ELi3EEENSA_18smem_ptr_flag_bitsILi8EEENSZ_INSB_IJNSC_ILi8EEESJ_EEENSB_IJSJ_SE_EEEEEEEvEENS18_INSA_18SM100_TMA_2SM_LOADES1J_vEEEENS_8epilogue10collective18CollectiveEpilogueINS1O_23Sm100TmaWarpSpecializedILi2ELi2ELi64ELb0ELb0EEEJNSB_IJSI_SI_SK_EEENSB_IJNSZ_ISI_SE_EENSZ_ISJ_SE_EEEEESM_NSB_IJNSB_IJlllEEESE_S11_EEESM_S1Y_NS1O_6fusion15FusionCallbacksIS1S_NS1Z_17LinearCombinationISM_fSM_fLNS_15FloatRoundStyleE2EEES1T_S1W_JEEENSA_5SM1004TMEM4LOAD26SM100_TMEM_LOAD_32dp32b64xENSA_20SM90_TMA_LOAD_IM2COLES1J_NSA_39AutoVectorizingCopyWithAssumedAlignmentILi128EEENSA_21SM90_TMA_STORE_IM2COLES1J_S2B_S2B_EEEvvEEEEvNT_6ParamsE,@function
        .size           _ZN7cutlass13device_kernelINS_4conv6kernel13ConvUniversalINS1_16ConvProblemShapeILNS1_8OperatorE0ELi2EEENS1_10collective14CollectiveConvINS1_47MainloopSm100TmaUmmaWarpSpecializedImplicitGemmILS5_0ELi16ELi2ELi1ELi2EN4cute5tupleIJNSA_1CILi2EEENSC_ILi1EEESE_EEEEENSB_IJNSC_ILi256EEENSC_ILi128EEENSB_IJNSC_ILi64EEEEEEEEENS_12float_e4m3_tESM_NSA_8TiledMMAINSA_8MMA_AtomIJNSA_10MMA_TraitsINSA_25SM100_MMA_F8F6F4_2x1SM_SSEJSM_SM_fSH_SI_NSA_17integral_constantINSA_4UMMA5MajorELST_0EEESU_NSR_INSS_7ScaleInELSV_0EEESW_EEEEEENSA_6LayoutINSB_IJSE_SE_SE_EEENSB_IJNSC_ILi0EEES11_S11_EEEEENSB_IJNSA_10UnderscoreES14_S14_EEEEENS7_6detail27Sm100ImplicitGemmTileTraitsINSA_25SM100_TMA_2SM_LOAD_IM2COLENSA_14ComposedLayoutINSA_7SwizzleILi2ELi4ELi3EEENSA_18smem_ptr_flag_bitsILi8EEENSZ_INSB_IJNSC_ILi8EEESJ_EEENSB_IJSJ_SE_EEEEEEEvEENS18_INSA_18SM100_TMA_2SM_LOADES1J_vEEEENS_8epilogue10collective18CollectiveEpilogueINS1O_23Sm100TmaWarpSpecializedILi2ELi2ELi64ELb0ELb0EEEJNSB_IJSI_SI_SK_EEENSB_IJNSZ_ISI_SE_EENSZ_ISJ_SE_EEEEESM_NSB_IJNSB_IJlllEEESE_S11_EEESM_S1Y_NS1O_6fusion15FusionCallbacksIS1S_NS1Z_17LinearCombinationISM_fSM_fLNS_15FloatRoundStyleE2EEES1T_S1W_JEEENSA_5SM1004TMEM4LOAD26SM100_TMEM_LOAD_32dp32b64xENSA_20SM90_TMA_LOAD_IM2COLES1J_NSA_39AutoVectorizingCopyWithAssumedAlignmentILi128EEENSA_21SM90_TMA_STORE_IM2COLES1J_S2B_S2B_EEEvvEEEEvNT_6ParamsE,(.L_x_191 - _ZN7cutlass13device_kernelINS_4conv6kernel13ConvUniversalINS1_16ConvProblemShapeILNS1_8OperatorE0ELi2EEENS1_10collective14CollectiveConvINS1_47MainloopSm100TmaUmmaWarpSpecializedImplicitGemmILS5_0ELi16ELi2ELi1ELi2EN4cute5tupleIJNSA_1CILi2EEENSC_ILi1EEESE_EEEEENSB_IJNSC_ILi256EEENSC_ILi128EEENSB_IJNSC_ILi64EEEEEEEEENS_12float_e4m3_tESM_NSA_8TiledMMAINSA_8MMA_AtomIJNSA_10MMA_TraitsINSA_25SM100_MMA_F8F6F4_2x1SM_SSEJSM_SM_fSH_SI_NSA_17integral_constantINSA_4UMMA5MajorELST_0EEESU_NSR_INSS_7ScaleInELSV_0EEESW_EEEEEENSA_6LayoutINSB_IJSE_SE_SE_EEENSB_IJNSC_ILi0EEES11_S11_EEEEENSB_IJNSA_10UnderscoreES14_S14_EEEEENS7_6detail27Sm100ImplicitGemmTileTraitsINSA_25SM100_TMA_2SM_LOAD_IM2COLENSA_14ComposedLayoutINSA_7SwizzleILi2ELi4ELi3EEENSA_18smem_ptr_flag_bitsILi8EEENSZ_INSB_IJNSC_ILi8EEESJ_EEENSB_IJSJ_SE_EEEEEEEvEENS18_INSA_18SM100_TMA_2SM_LOADES1J_vEEEENS_8epilogue10collective18CollectiveEpilogueINS1O_23Sm100TmaWarpSpecializedILi2ELi2ELi64ELb0ELb0EEEJNSB_IJSI_SI_SK_EEENSB_IJNSZ_ISI_SE_EENSZ_ISJ_SE_EEEEESM_NSB_IJNSB_IJlllEEESE_S11_EEESM_S1Y_NS1O_6fusion15FusionCallbacksIS1S_NS1Z_17LinearCombinationISM_fSM_fLNS_15FloatRoundStyleE2EEES1T_S1W_JEEENSA_5SM1004TMEM4LOAD26SM100_TMEM_LOAD_32dp32b64xENSA_20SM90_TMA_LOAD_IM2COLES1J_NSA_39AutoVectorizingCopyWithAssumedAlignmentILi128EEENSA_21SM90_TMA_STORE_IM2COLES1J_S2B_S2B_EEEvvEEEEvNT_6ParamsE)
        .other          _ZN7cutlass13device_kernelINS_4conv6kernel13ConvUniversalINS1_16ConvProblemShapeILNS1_8OperatorE0ELi2EEENS1_10collective14CollectiveConvINS1_47MainloopSm100TmaUmmaWarpSpecializedImplicitGemmILS5_0ELi16ELi2ELi1ELi2EN4cute5tupleIJNSA_1CILi2EEENSC_ILi1EEESE_EEEEENSB_IJNSC_ILi256EEENSC_ILi128EEENSB_IJNSC_ILi64EEEEEEEEENS_12float_e4m3_tESM_NSA_8TiledMMAINSA_8MMA_AtomIJNSA_10MMA_TraitsINSA_25SM100_MMA_F8F6F4_2x1SM_SSEJSM_SM_fSH_SI_NSA_17integral_constantINSA_4UMMA5MajorELST_0EEESU_NSR_INSS_7ScaleInELSV_0EEESW_EEEEEENSA_6LayoutINSB_IJSE_SE_SE_EEENSB_IJNSC_ILi0EEES11_S11_EEEEENSB_IJNSA_10UnderscoreES14_S14_EEEEENS7_6detail27Sm100ImplicitGemmTileTraitsINSA_25SM100_TMA_2SM_LOAD_IM2COLENSA_14ComposedLayoutINSA_7SwizzleILi2ELi4ELi3EEENSA_18smem_ptr_flag_bitsILi8EEENSZ_INSB_IJNSC_ILi8EEESJ_EEENSB_IJSJ_SE_EEEEEEEvEENS18_INSA_18SM100_TMA_2SM_LOADES1J_vEEEENS_8epilogue10collective18CollectiveEpilogueINS1O_23Sm100TmaWarpSpecializedILi2ELi2ELi64ELb0ELb0EEEJNSB_IJSI_SI_SK_EEENSB_IJNSZ_ISI_SE_EENSZ_ISJ_SE_EEEEESM_NSB_IJNSB_IJlllEEESE_S11_EEESM_S1Y_NS1O_6fusion15FusionCallbacksIS1S_NS1Z_17LinearCombinationISM_fSM_fLNS_15FloatRoundStyleE2EEES1T_S1W_JEEENSA_5SM1004TMEM4LOAD26SM100_TMEM_LOAD_32dp32b64xENSA_20SM90_TMA_LOAD_IM2COLES1J_NSA_39AutoVectorizingCopyWithAssumedAlignmentILi128EEENSA_21SM90_TMA_STORE_IM2COLES1J_S2B_S2B_EEEvvEEEEvNT_6ParamsE,@"STO_CUDA_ENTRY STV_DEFAULT"
_ZN7cutlass13device_kernelINS_4conv6kernel13ConvUniversalINS1_16ConvProblemShapeILNS1_8OperatorE0ELi2EEENS1_10collective14CollectiveConvINS1_47MainloopSm100TmaUmmaWarpSpecializedImplicitGemmILS5_0ELi16ELi2ELi1ELi2EN4cute5tupleIJNSA_1CILi2EEENSC_ILi1EEESE_EEEEENSB_IJNSC_ILi256EEENSC_ILi128EEENSB_IJNSC_ILi64EEEEEEEEENS_12float_e4m3_tESM_NSA_8TiledMMAINSA_8MMA_AtomIJNSA_10MMA_TraitsINSA_25SM100_MMA_F8F6F4_2x1SM_SSEJSM_SM_fSH_SI_NSA_17integral_constantINSA_4UMMA5MajorELST_0EEESU_NSR_INSS_7ScaleInELSV_0EEESW_EEEEEENSA_6LayoutINSB_IJSE_SE_SE_EEENSB_IJNSC_ILi0EEES11_S11_EEEEENSB_IJNSA_10UnderscoreES14_S14_EEEEENS7_6detail27Sm100ImplicitGemmTileTraitsINSA_25SM100_TMA_2SM_LOAD_IM2COLENSA_14ComposedLayoutINSA_7SwizzleILi2ELi4ELi3EEENSA_18smem_ptr_flag_bitsILi8EEENSZ_INSB_IJNSC_ILi8EEESJ_EEENSB_IJSJ_SE_EEEEEEEvEENS18_INSA_18SM100_TMA_2SM_LOADES1J_vEEEENS_8epilogue10collective18CollectiveEpilogueINS1O_23Sm100TmaWarpSpecializedILi2ELi2ELi64ELb0ELb0EEEJNSB_IJSI_SI_SK_EEENSB_IJNSZ_ISI_SE_EENSZ_ISJ_SE_EEEEESM_NSB_IJNSB_IJlllEEESE_S11_EEESM_S1Y_NS1O_6fusion15FusionCallbacksIS1S_NS1Z_17LinearCombinationISM_fSM_fLNS_15FloatRoundStyleE2EEES1T_S1W_JEEENSA_5SM1004TMEM4LOAD26SM100_TMEM_LOAD_32dp32b64xENSA_20SM90_TMA_LOAD_IM2COLES1J_NSA_39AutoVectorizingCopyWithAssumedAlignmentILi128EEENSA_21SM90_TMA_STORE_IM2COLES1J_S2B_S2B_EEEvvEEEEvNT_6ParamsE:
[----:B------:R-:W1:Y:S01]  /*0000*/  LDC R1, c[0x0][0x37c] ;  /* 0x0000df00ff017b82 */ /* 0x000e620000000800 */
[----:B------:R-:W2:Y:S01]  /*0010*/  S2R R164, SR_TID.X ;  /* 0x0000000000a47919 */ /* 0x000ea20000002100 */
[----:B------:R-:W3:Y:S06]  /*0020*/  LDCU.64 UR8, c[0x0][0x890] ;  /* 0x00011200ff0877ac */ /* 0x000eec0008000a00 */
[----:B------:R-:W4:Y:S01]  /*0030*/  S2UR UR43, SR_CgaCtaId ;  /* 0x00000000002b79c3 */ /* 0x000f220000008800 */
[----:B-1----:R-:W-:Y:S01]  /*0040*/  VIADD R1, R1, 0xfffffff8 ;  /* 0xfffffff801017836 */ /* 0x002fe20000000000 */
[----:B------:R-:W-:-:S02]  /*0050*/  PRMT R167, RZ, 0x7610, R167 ;  /* 0x00007610ffa77816 */ /* 0x000fc400000000a7 */
[----:B------:R-:W-:Y:S02]  /*0060*/  ELECT P1, URZ, PT ;  /* 0x0000000000ff782f */ /* 0x000fe40003820000 */
[----:B------:R-:W-:Y:S01]  /*0070*/  R2UR UR48, R1 ;  /* 0x00000000013072ca */ /* 0x000fe200000e0000 */
[----:B---3--:R-:W-:-:S04]  /*0080*/  UISETP.NE.U32.AND UP0, UPT, UR8, URZ, UPT ;  /* 0x000000ff0800728c */ /* 0x008fc8000bf05070 */
[----:B------:R-:W-:Y:S02]  /*0090*/  UISETP.NE.AND.EX UP0, UPT, UR9, URZ, UPT, UP0 ;  /* 0x000000ff0900728c */ /* 0x000fe4000bf05300 */
[----:B----4-:R-:W-:Y:S02]  /*00a0*/  ULOP3.LUT UR31, UR43, 0x1, URZ, 0xc0, !UPT ;  /* 0x000000012b1f7892 */ /* 0x010fe4000f8ec0ff */
[----:B------:R-:W-:Y:S01]  /*00b0*/  ULOP3.LUT UR30, UR43, 0x1, URZ, 0x3c, !UPT ;  /* 0x000000012b1e7892 */ /* 0x000fe2000f8e3cff */
[----:B--2---:R-:W-:-:S05]  /*00c0*/  SHF.R.U32.HI R168, RZ, 0x5, R164 ;  /* 0x00000005ffa87819 */ /* 0x004fca00000116a4 */
[----:B------:R-:W1:Y:S02]  /*00d0*/  SHFL.IDX PT, R0, R168, RZ, 0x1f ;  /* 0x00001fffa8007589 */ /* 0x000e6400000e0000 */
[----:B-1----:R-:W-:Y:S01]  /*00e0*/  R2UR UR18, R0 ;  /* 0x00000000001272ca */ /* 0x002fe200000e0000 */
[----:B------:R-:W-:-:S14]  /*00f0*/  BRA.U UP0, `(.L_x_0) ;  /* 0x0000000100307547 */ /* 0x000fdc000b800000 */
[----:B------:R-:W1:Y:S02]  /*0100*/  LDCU.64 UR4, c[0x0][0x888] ;  /* 0x00011100ff0477ac */ /* 0x000e640008000a00 */
[----:B-1----:R-:W-:-:S04]  /*0110*/  UISETP.NE.U32.AND UP0, UPT, UR4, URZ, UPT ;  /* 0x000000ff0400728c */ /* 0x002fc8000bf05070 */
[----:B------:R-:W-:-:S09]  /*0120*/  UISETP.NE.AND.EX UP0, UPT, UR5, URZ, UPT, UP0 ;  /* 0x000000ff0500728c */ /* 0x000fd2000bf05300 */
[----:B------:R-:W-:Y:S05]  /*0130*/  BRA.U !UP0, `(.L_x_1) ;  /* 0x0000000108147547 */ /* 0x000fea000b800000 */
[----:B------:R-:W1:Y:S01]  /*0140*/  LDC.64 R2, c[0x0][0x888] ;  /* 0x00022200ff027b82 */ /* 0x000e620000000a00 */
[----:B------:R-:W1:Y:S02]  /*0150*/  LDCU.64 UR4, c[0x0][0x358] ;  /* 0x00006b00ff0477ac */ /* 0x000e640008000a00 */
[----:B-1----:R1:W5:Y:S01]  /*0160*/  LDG.E R73, desc[UR4][R2.64] ;  /* 0x0000000402497981 */ /* 0x002362000c1e1900 */
[----:B------:R-:W-:Y:S01]  /*0170*/  HFMA2 R167, -RZ, RZ, 0, 5.9604644775390625e-08 ;  /* 0x00000001ffa77431 */ /* 0x000fe200000001ff */
[----:B------:R-:W-:Y:S05]  /*0180*/  BRA `(.L_x_0) ;  /* 0x00000000000c7947 */ /* 0x000fea0003800000 */
.L_x_1:
[----:B------:R-:W1:Y:S01]  /*0190*/  LDCU UR4, c[0x0][0x880] ;  /* 0x00011000ff0477ac */ /* 0x000e620008000800 */
[----:B------:R-:W-:Y:S01]  /*01a0*/  HFMA2 R167, -RZ, RZ, 0, 5.9604644775390625e-08 ;  /* 0x00000001ffa77431 */ /* 0x000fe200000001ff */
[----:B-1----:R-:W-:-:S07]  /*01b0*/  MOV R73, UR4 ;  /* 0x0000000400497c02 */ /* 0x002fce0008000f00 */
.L_x_0:
[----:B------:R-:W2:Y:S02]  /*01c0*/  LDCU.64 UR4, c[0x0][0x8b0] ;  /* 0x00011600ff0477ac */ /* 0x000ea40008000a00 */
[----:B--2---:R-:W-:-:S04]  /*01d0*/  UISETP.NE.U32.AND UP0, UPT, UR4, URZ, UPT ;  /* 0x000000ff0400728c */ /* 0x004fc8000bf05070 */
[----:B------:R-:W-:-:S09]  /*01e0*/  UISETP.NE.AND.EX UP0, UPT, UR5, URZ, UPT, UP0 ;  /* 0x000000ff0500728c */ /* 0x000fd2000bf05300 */
[----:B------:R-:W-:Y:S05]  /*01f0*/  BRA.U UP0, `(.L_x_2) ;  /* 0x0000000100287547 */ /* 0x000fea000b800000 */
[----:B------:R-:W2:Y:S02]  /*0200*/  LDCU.64 UR4, c[0x0][0x8a8] ;  /* 0x00011500ff0477ac */ /* 0x000ea40008000a00 */
[----:B--2---:R-:W-:-:S04]  /*0210*/  UISETP.NE.U32.AND UP0, UPT, UR4, URZ, UPT ;  /* 0x000000ff0400728c */ /* 0x004fc8000bf05070 */
[----:B------:R-:W-:-:S09]  /*0220*/  UISETP.NE.AND.EX UP0, UPT, UR5, URZ, UPT, UP0 ;  /* 0x000000ff0500728c */ /* 0x000fd2000bf05300 */
[----:B------:R-:W-:Y:S05]  /*0230*/  BRA.U !UP0, `(.L_x_3) ;  /* 0x0000000108107547 */ /* 0x000fea000b800000 */
[----:B------:R-:W2:Y:S01]  /*0240*/  LDC.64 R70, c[0x0][0x8a8] ;  /* 0x00022a00ff467b82 */ /* 0x000ea20000000a00 */
[----:B------:R-:W2:Y:S02]  /*0250*/  LDCU.64 UR4, c[0x0][0x358] ;  /* 0x00006b00ff0477ac */ /* 0x000ea40008000a00 */
[----:B--2---:R2:W5:Y:S01]  /*0260*/  LDG.E R70, desc[UR4][R70.64] ;  /* 0x0000000446467981 */ /* 0x004562000c1e1900 */
[----:B------:R-:W-:Y:S05]  /*0270*/  BRA `(.L_x_2) ;  /* 0x0000000000087947 */ /* 0x000fea0003800000 */
.L_x_3:
[----:B------:R-:W2:Y:S02]  /*0280*/  LDCU UR4, c[0x0][0x8a0] ;  /* 0x00011400ff0477ac */ /* 0x000ea40008000800 */
[----:B--2---:R-:W-:Y:S02]  /*0290*/  MOV R70, UR4 ;  /* 0x0000000400467c02 */ /* 0x004fe40008000f00 */
.L_x_2:
[----:B------:R-:W-:Y:S01]  /*02a0*/  IMAD.U32 R0, RZ, RZ, UR18 ;  /* 0x00000012ff007e24 */ /* 0x000fe2000f8e00ff */
[----:B------:R-:W-:Y:S04]  /*02b0*/  BSSY.RECONVERGENT B0, `(.L_x_4) ;  /* 0x000000c000007945 */ /* 0x000fe80003800200 */
[C---:B------:R-:W-:Y:S02]  /*02c0*/  ISETP.NE.OR P2, PT, R0.reuse, 0x1, !P1 ;  /* 0x000000010000780c */ /* 0x040fe40004f45670 */
[----:B------:R-:W-:-:S11]  /*02d0*/  ISETP.NE.OR P0, PT, R0, 0x3, !P1 ;  /* 0x000000030000780c */ /* 0x000fd60004f05670 */
[----:B------:R-:W-:Y:S05]  /*02e0*/  @P2 BRA `(.L_x_5) ;  /* 0x0000000000202947 */ /* 0x000fea0003800000 */
[----:B------:R-:W3:Y:S02]  /*02f0*/  LDCU.64 UR4, c[0x0][0x348] ;  /* 0x00006900ff0477ac */ /* 0x000ee40008000a00 */
[----:B---3--:R-:W-:Y:S02]  /*0300*/  UIADD3 UR6, UP1, UPT, UR4, 0x80, URZ ;  /* 0x0000008004067890 */ /* 0x008fe4000ff3e0ff */
[----:B------:R-:W-:Y:S02]  /*0310*/  UIADD3 UR4, UP0, UPT, UR4, 0x180, URZ ;  /* 0x0000018004047890 */ /* 0x000fe4000ff1e0ff */
[----:B------:R-:W-:Y:S02]  /*0320*/  UIADD3.X UR7, UPT, UPT, URZ, UR5, URZ, UP1, !UPT ;  /* 0x00000005ff077290 */ /* 0x000fe40008ffe4ff */
[----:B------:R-:W-:-:S07]  /*0330*/  UIADD3.X UR5, UPT, UPT, URZ, UR5, URZ, UP0, !UPT ;  /* 0x00000005ff057290 */ /* 0x000fce00087fe4ff */
[----:B------:R3:W-:Y:S02]  /*0340*/  UTMACCTL.PF [UR6] ;  /* 0x00000000060079b9 */ /* 0x0007e40008040000 */
[----:B------:R3:W-:Y:S02]  /*0350*/  UTMACCTL.PF [UR4] ;  /* 0x00000000040079b9 */ /* 0x0007e40008040000 */
[----:B---3--:R-:W-:Y:S01]  /*0360*/  NOP ;  /* 0x0000000000007918 */ /* 0x008fe20000000000 */
.L_x_5:
[----:B------:R-:W-:Y:S05]  /*0370*/  BSYNC.RECONVERGENT B0 ;  /* 0x0000000000007941 */ /* 0x000fea0003800200 */
.L_x_4:
[----:B------:R-:W-:Y:S04]  /*0380*/  BSSY.RECONVERGENT B0, `(.L_x_6) ;  /* 0x000000a000007945 */ /* 0x000fe80003800200 */
        /* <DEDUP_REMOVED lines=9> */
.L_x_7:
[----:B------:R-:W-:Y:S05]  /*0420*/  BSYNC.RECONVERGENT B0 ;  /* 0x0000000000007941 */ /* 0x000fea0003800200 */
.L_x_6:
[----:B------:R-:W3:Y:S01]  /*0430*/  LDCU.64 UR4, c[0x0][0x888] ;  /* 0x00011100ff0477ac */ /* 0x000ee20008000a00 */
[----:B------:R-:W-:Y:S02]  /*0440*/  UISETP.EQ.U32.AND UP2, UPT, UR8, URZ, UPT ;  /* 0x000000ff0800728c */ /* 0x000fe4000bf42070 */
[----:B------:R-:W-:Y:S02]  /*0450*/  UPLOP3.LUT UP3, UPT, UPT, UPT, UPT, 0x80, 0x8 ;  /* 0x000000000008789c */ /* 0x000fe40003f6f070 */
[----:B---3--:R-:W-:-:S04]  /*0460*/  UISETP.NE.U32.AND UP0, UPT, UR4, URZ, UPT ;  /* 0x000000ff0400728c */ /* 0x008fc8000bf05070 */
[----:B------:R-:W-:-:S04]  /*0470*/  UISETP.NE.AND.EX UP1, UPT, UR5, URZ, UPT, UP0 ;  /* 0x000000ff0500728c */ /* 0x000fc8000bf25300 */
[----:B------:R-:W-:-:S04]  /*0480*/  UISETP.EQ.OR.EX UP4, UPT, UR9, URZ, !UP1, UP2 ;  /* 0x000000ff0900728c */ /* 0x000fc8000cf82720 */
[----:B------:R-:W-:-:S06]  /*0490*/  UP2UR UR4, UPR, URZ, 0x10 ;  /* 0x00000010ff047883 */ /* 0x000fcc0008000000 */
[----:B------:R-:W-:Y:S01]  /*04a0*/  MOV R177, UR4 ;  /* 0x0000000400b17c02 */ /* 0x000fe20008000f00 */
[----:B------:R-:W-:Y:S06]  /*04b0*/  BRA.U !UP4, `(.L_x_8) ;  /* 0x000000010c207547 */ /* 0x000fec000b800000 */
[----:B------:R-:W-:Y:S01]  /*04c0*/  UISETP.NE.U32.AND UP2, UPT, UR8, URZ, UPT ;  /* 0x000000ff0800728c */ /* 0x000fe2000bf45070 */
[----:B-----5:R-:W-:Y:S01]  /*04d0*/  FSETP.NEU.AND P0, PT, R73, RZ, PT ;  /* 0x000000ff4900720b */ /* 0x020fe20003f0d000 */
[----:B------:R-:W-:Y:S02]  /*04e0*/  USEL UR4, URZ, 0xffffffff, UP1 ;  /* 0xffffffffff047887 */ /* 0x000fe40008800000 */
[----:B------:R-:W-:-:S10]  /*04f0*/  UISETP.NE.AND.EX UP2, UPT, UR9, URZ, UPT, UP2 ;  /* 0x000000ff0900728c */ /* 0x000fd4000bf45320 */
[----:B------:R-:W-:Y:S01]  /*0500*/  VOTEU.ANY UP0, P0 ;  /* 0x0000000000ff7886 */ /* 0x000fe20000000100 */
[----:B------:R-:W-:-:S04]  /*0510*/  @!UP2 USEL UR4, URZ, 0xffffffff, UP0 ;  /* 0xffffffffff04a887 */ /* 0x000fc80008000000 */
[----:B------:R-:W-:-:S04]  /*0520*/  ULOP3.LUT UR4, UR4, 0x1, URZ, 0xc0, !UPT ;  /* 0x0000000104047892 */ /* 0x000fc8000f8ec0ff */
[----:B------:R-:W-:-:S11]  /*0530*/  UISETP.NE.U32.AND UP3, UPT, UR4, 0x1, UPT ;  /* 0x000000010400788c */ /* 0x000fd6000bf65070 */
.L_x_8:
[----:B------:R-:W3:Y:S01]  /*0540*/  SHFL.IDX PT, R0, R168, RZ, 0x1f ;  /* 0x00001fffa8007589 */ /* 0x000ee200000e0000 */
[----:B------:R-:W-:Y:S02]  /*0550*/  UISETP.NE.AND UP5, UPT, UR18, 0x2, UPT ;  /* 0x000000021200788c */ /* 0x000fe4000bfa5270 */
[----:B------:R-:W-:Y:S02]  /*0560*/  UISETP.NE.AND UP0, UPT, UR18, 0x2, UPT ;  /* 0x000000021200788c */ /* 0x000fe4000bf05270 */
[----:B------:R-:W-:Y:S02]  /*0570*/  UISETP.NE.OR UP2, UPT, UR31, URZ, UP5 ;  /* 0x000000ff1f00728c */ /* 0x000fe4000af45670 */
[----:B------:R-:W-:-:S04]  /*0580*/  USEL UR49, URZ, 0x1, UP0 ;  /* 0x00000001ff317887 */ /* 0x000fc80008000000 */
[----:B------:R-:W-:Y:S02]  /*0590*/  PLOP3.LUT P3, PT, P1, PT, UP2, 0xae, 0xea ;  /* 0x0000000000ea781c */ /* 0x000fe40000f6f52e */
[----:B---3--:R-:W-:-:S13]  /*05a0*/  ISETP.NE.AND P0, PT, R0, RZ, PT ;  /* 0x000000ff0000720c */ /* 0x008fda0003f05270 */
[----:B------:R-:W-:Y:S05]  /*05b0*/  @P0 BRA `(.L_x_9) ;  /* 0x0000000000b00947 */ /* 0x000fea0003800000 */
[----:B------:R-:W-:Y:S01]  /*05c0*/  ELECT P0, URZ, PT ;  /* 0x0000000000ff782f */ /* 0x000fe20003800000 */
[----:B------:R-:W-:-:S12]  /*05d0*/  BSSY.RECONVERGENT B0, `(.L_x_9) ;  /* 0x000002a000007945 */ /* 0x000fd80003800200 */
[----:B------:R-:W-:Y:S05]  /*05e0*/  @!P0 BRA `(.L_x_10) ;  /* 0x0000000000a08947 */ /* 0x000fea0003800000 */
[----:B------:R-:W-:Y:S01]  /*05f0*/  UMOV UR4, 0x400 ;  /* 0x0000040000047882 */ /* 0x000fe20000000000 */
[----:B------:R-:W-:Y:S01]  /*0600*/  UMOV UR6, 0x1 ;  /* 0x0000000100067882 */ /* 0x000fe20000000000 */
[----:B------:R-:W-:Y:S02]  /*0610*/  ULEA UR4, UR43, UR4, 0x18 ;  /* 0x000000042b047291 */ /* 0x000fe4000f8ec0ff */
[----:B------:R-:W-:-:S04]  /*0620*/  UIADD3 UR6, UPT, UPT, -UR6, 0x100000, URZ ;  /* 0x0010000006067890 */ /* 0x000fc8000fffe1ff */
[----:B------:R-:W-:Y:S02]  /*0630*/  USHF.L.U32 UR7, UR6, 0xb, URZ ;  /* 0x0000000b06077899 */ /* 0x000fe400080006ff */
[----:B------:R-:W-:Y:S01]  /*0640*/  USHF.L.U32 UR6, UR6, 0x1, URZ ;  /* 0x0000000106067899 */ /* 0x000fe200080006ff */
[----:B------:R-:W3:Y:S11]  /*0650*/  FENCE.VIEW.ASYNC.S ;  /* 0x00000000000073c6 */ /* 0x000ef60000000000 */
[----:B---3--:R3:W4:Y:S01]  /*0660*/  SYNCS.EXCH.64 URZ, [UR4], UR6 ;  /* 0x0000000604ff75b2 */ /* 0x0087220008000100 */
[----:B------:R3:W1:Y:S01]  /*0670*/  SYNCS.EXCH.64 URZ, [UR4+0x80], UR6 ;  /* 0x0000800604ff75b2 */ /* 0x0006620008000100 */
        /* <DEDUP_REMOVED lines=29> */
[----:B------:R3:W1:Y:S02]  /*0850*/  SYNCS.EXCH.64 URZ, [UR4+0xf8], UR6 ;  /* 0x0000f80604ff75b2 */ /* 0x0006640008000100 */
[----:B---34-:R-:W-:Y:S01]  /*0860*/  NOP ;  /* 0x0000000000007918 */ /* 0x018fe20000000000 */
.L_x_10:
[----:B------:R-:W-:Y:S05]  /*0870*/  BSYNC.RECONVERGENT B0 ;  /* 0x0000000000007941 */ /* 0x000fea0003800200 */
.L_x_9:
[----:B------:R-:W3:Y:S01]  /*0880*/  SHFL.IDX PT, R0, R168, RZ, 0x1f ;  /* 0x00001fffa8007589 */ /* 0x000ee200000e0000 */
[----:B------:R-:W-:Y:S01]  /*0890*/  NOP ;  /* 0x0000000000007918 */ /* 0x000fe20000000000 */
[----:B---3--:R-:W-:-:S13]  /*08a0*/  ISETP.NE.AND P0, PT, R0, 0x1, PT ;  /* 0x000000010000780c */ /* 0x008fda0003f05270 */
[----:B------:R-:W-:Y:S05]  /*08b0*/  @P0 BRA `(.L_x_11) ;  /* 0x0000000000440947 */ /* 0x000fea0003800000 */
[----:B------:R-:W-:Y:S01]  /*08c0*/  UMOV UR4, 0x400 ;  /* 0x0000040000047882 */ /* 0x000fe20000000000 */
[----:B------:R-:W-:Y:S01]  /*08d0*/  UMOV UR8, 0x20 ;  /* 0x0000002000087882 */ /* 0x000fe20000000000 */
[----:B------:R-:W-:Y:S01]  /*08e0*/  UMOV UR6, 0x80 ;  /* 0x0000008000067882 */ /* 0x000fe20000000000 */
[----:B------:R-:W-:Y:S02]  /*08f0*/  ULEA UR4, UR43, UR4, 0x18 ;  /* 0x000000042b047291 */ /* 0x000fe4000f8ec0ff */
[----:B------:R-:W-:-:S04]  /*0900*/  UIADD3 UR8, UPT, UPT, -UR8, 0x100000, URZ ;  /* 0x0010000008087890 */ /* 0x000fc8000fffe1ff */
[----:B------:R-:W-:Y:S02]  /*0910*/  USHF.L.U32 UR9, UR8, 0xb, URZ ;  /* 0x0000000b08097899 */ /* 0x000fe400080006ff */
[----:B------:R-:W-:Y:S02]  /*0920*/  USHF.L.U32 UR8, UR8, 0x1, URZ ;  /* 0x0000000108087899 */ /* 0x000fe400080006ff */
[----:B------:R-:W-:-:S04]  /*0930*/  UIADD3 UR6, UPT, UPT, -UR6, 0x100000, URZ ;  /* 0x0010000006067890 */ /* 0x000fc8000fffe1ff */
[----:B------:R-:W-:Y:S02]  /*0940*/  USHF.L.U32 UR7, UR6, 0xb, URZ ;  /* 0x0000000b06077899 */ /* 0x000fe400080006ff */
[----:B------:R-:W-:Y:S01]  /*0950*/  USHF.L.U32 UR6, UR6, 0x1, URZ ;  /* 0x0000000106067899 */ /* 0x000fe200080006ff */
[----:B------:R-:W-:Y:S01]  /*0960*/  ELECT P0, URZ, PT ;  /* 0x0000000000ff782f */ /* 0x000fe20003800000 */
[----:B------:R-:W3:Y:S02]  /*0970*/  FENCE.VIEW.ASYNC.S ;  /* 0x00000000000073c6 */ /* 0x000ee40000000000 */
[----:B---3--:R3:W4:Y:S08]  /*0980*/  SYNCS.EXCH.64 URZ, [UR4+0x100], UR8 ;  /* 0x0001000804ff75b2 */ /* 0x0087300008000100 */
[----:B------:R3:W1:Y:S01]  /*0990*/  SYNCS.EXCH.64 URZ, [UR4+0x110], UR6 ;  /* 0x0001100604ff75b2 */ /* 0x0006620008000100 */
[----:B------:R3:W1:Y:S01]  /*09a0*/  SYNCS.EXCH.64 URZ, [UR4+0x108], UR8 ;  /* 0x0001080804ff75b2 */ /* 0x0006620008000100 */
[----:B------:R3:W1:Y:S01]  /*09b0*/  SYNCS.EXCH.64 URZ, [UR4+0x118], UR6 ;  /* 0x0001180604ff75b2 */ /* 0x0006620008000100 */
[----:B------:R-:W-:Y:S01]  /*09c0*/  NOP ;  /* 0x0000000000007918 */ /* 0x000fe20000000000 */
.L_x_11:
[----:B------:R-:W2:Y:S01]  /*09d0*/  SHFL.IDX PT, R0, R168, RZ, 0x1f ;  /* 0x00001fffa8007589 */ /* 0x000ea200000e0000 */
[----:B------:R-:W-:Y:S01]  /*09e0*/  NOP ;  /* 0x0000000000007918 */ /* 0x000fe20000000000 */
[----:B--2---:R-:W-:-:S13]  /*09f0*/  ISETP.NE.AND P0, PT, R0, 0x3, PT ;  /* 0x000000030000780c */ /* 0x004fda0003f05270 */
[----:B------:R-:W-:Y:S05]  /*0a00*/  @P0 BRA `(.L_x_12) ;  /* 0x00000000002c0947 */ /* 0x000fea0003800000 */
[----:B---3--:R-:W-:Y:S01]  /*0a10*/  UMOV UR4, 0x400 ;  /* 0x0000040000047882 */ /* 0x008fe20000000000 */
[----:B------:R-:W-:Y:S01]  /*0a20*/  UMOV UR6, 0x20 ;  /* 0x0000002000067882 */ /* 0x000fe20000000000 */
[----:B------:R-:W-:Y:S02]  /*0a30*/  ULEA UR4, UR43, UR4, 0x18 ;  /* 0x000000042b047291 */ /* 0x000fe4000f8ec0ff */
[----:B------:R-:W-:-:S04]  /*0a40*/  UIADD3 UR6, UPT, UPT, -UR6, 0x100000, URZ ;  /* 0x0010000006067890 */ /* 0x000fc8000fffe1ff */
[----:B------:R-:W-:Y:S02]  /*0a50*/  USHF.L.U32 UR7, UR6, 0xb, URZ ;  /* 0x0000000b06077899 */ /* 0x000fe400080006ff */
[----:B------:R-:W-:Y:S01]  /*0a60*/  USHF.L.U32 UR6, UR6, 0x1, URZ ;  /* 0x0000000106067899 */ /* 0x000fe200080006ff */
[----:B------:R-:W-:Y:S01]  /*0a70*/  ELECT P0, URZ, PT ;  /* 0x0000000000ff782f */ /* 0x000fe20003800000 */
[----:B------:R-:W2:Y:S10]  /*0a80*/  FENCE.VIEW.ASYNC.S ;  /* 0x00000000000073c6 */ /* 0x000eb40000000000 */
[----:B--2---:R2:W3:Y:S01]  /*0a90*/  SYNCS.EXCH.64 URZ, [UR4+0x120], UR6 ;  /* 0x0001200604ff75b2 */ /* 0x0044e20008000100 */
[----:B------:R2:W1:Y:S01]  /*0aa0*/  SYNCS.EXCH.64 URZ, [UR4+0x128], UR6 ;  /* 0x0001280604ff75b2 */ /* 0x0004620008000100 */
[----:B------:R-:W-:Y:S01]  /*0ab0*/  NOP ;  /* 0x0000000000007918 */ /* 0x000fe20000000000 */
.L_x_12:
[----:B------:R-:W4:Y:S01]  /*0ac0*/  SHFL.IDX PT, R0, R168, RZ, 0x1f ;  /* 0x00001fffa8007589 */ /* 0x000f2200000e0000 */
[----:B------:R-:W-:Y:S01]  /*0ad0*/  NOP ;  /* 0x0000000000007918 */ /* 0x000fe20000000000 */
[----:B----4-:R-:W-:-:S13]  /*0ae0*/  ISETP.NE.AND P0, PT, R0, 0x4, PT ;  /* 0x000000040000780c */ /* 0x010fda0003f05270 */
[----:B------:R-:W-:Y:S05]  /*0af0*/  @P0 BRA `(.L_x_13) ;  /* 0x0000000000400947 */ /* 0x000fea0003800000 */
[----:B--23--:R-:W-:Y:S01]  /*0b00*/  UMOV UR4, 0x1e0 ;  /* 0x000001e000047882 */ /* 0x00cfe20000000000 */
[----:B------:R-:W-:Y:S01]  /*0b10*/  UMOV UR6, 0x400 ;  /* 0x0000040000067882 */ /* 0x000fe20000000000 */
[----:B------:R-:W-:Y:S01]  /*0b20*/  USEL UR4, UR4, 0x1a0, UP3 ;  /* 0x000001a004047887 */ /* 0x000fe20009800000 */
        /* <DEDUP_REMOVED lines=9> */
[----:B------:R-:W2:Y:S02]  /*0bc0*/  FENCE.VIEW.ASYNC.S ;  /* 0x00000000000073c6 */ /* 0x000ea40000000000 */
[----:B--2---:R4:W2:Y:S08]  /*0bd0*/  SYNCS.EXCH.64 URZ, [UR6+0x130], UR8 ;  /* 0x0001300806ff75b2 */ /* 0x0048b00008000100 */
[----:B------:R4:W3:Y:S02]  /*0be0*/  SYNCS.EXCH.64 URZ, [UR6+0x138], UR4 ;  /* 0x0001380406ff75b2 */ /* 0x0008e40008000100 */
[----:B----4-:R-:W-:Y:S01]  /*0bf0*/  NOP ;  /* 0x0000000000007918 */ /* 0x010fe20000000000 */
.L_x_13:
[----:B------:R-:W4:Y:S01]  /*0c00*/  SHFL.IDX PT, R0, R168, RZ, 0x1f ;  /* 0x00001fffa8007589 */ /* 0x000f2200000e0000 */
[----:B------:R-:W-:Y:S01]  /*0c10*/  ISETP.NE.OR P1, PT, RZ, UR18, !P1 ;  /* 0x00000012ff007c0c */ /* 0x000fe2000cf25670 */
[----:B------:R-:W-:Y:S01]  /*0c20*/  NOP ;  /* 0x0000000000007918 */ /* 0x000fe20000000000 */
[----:B----4-:R-:W-:-:S13]  /*0c30*/  ISETP.NE.AND P0, PT, R0, 0x5, PT ;  /* 0x000000050000780c */ /* 0x010fda0003f05270 */
[----:B------:R-:W-:Y:S05]  /*0c40*/  @P0 BRA `(.L_x_14) ;  /* 0x0000000000440947 */ /* 0x000fea0003800000 */
[----:B--23--:R-:W-:Y:S01]  /*0c50*/  UMOV UR4, 0x400 ;  /* 0x0000040000047882 */ /* 0x00cfe20000000000 */
        /* <DEDUP_REMOVED lines=12> */
[----:B------:R4:W3:Y:S01]  /*0d20*/  SYNCS.EXCH.64 URZ, [UR4+0x150], UR8 ;  /* 0x0001500804ff75b2 */ /* 0x0008e20008000100 */
[----:B------:R4:W1:Y:S01]  /*0d30*/  SYNCS.EXCH.64 URZ, [UR4+0x148], UR6 ;  /* 0x0001480604ff75b2 */ /* 0x0008620008000100 */
[----:B------:R4:W1:Y:S02]  /*0d40*/  SYNCS.EXCH.64 URZ, [UR4+0x158], UR8 ;  /* 0x0001580804ff75b2 */ /* 0x0008640008000100 */
[----:B----4-:R-:W-:Y:S01]  /*0d50*/  NOP ;  /* 0x0000000000007918 */ /* 0x010fe20000000000 */
.L_x_14:
[----:B------:R-:W-:Y:S01]  /*0d60*/  VOTEU.ALL UP0, P1 ;  /* 0x0000000000ff7886 */ /* 0x000fe20000800000 */
[----:B--23--:R-:W-:Y:S01]  /*0d70*/  UMOV UR4, 0x20 ;  /* 0x0000002000047882 */ /* 0x00cfe20000000000 */
[----:B------:R-:W2:Y:S01]  /*0d80*/  LDCU UR7, c[0x0][0x36c] ;  /* 0x00006d80ff0777ac */ /* 0x000ea20008000800 */
[----:B------:R-:W-:Y:S01]  /*0d90*/  NOP ;  /* 0x0000000000007918 */ /* 0x000fe20000000000 */
[----:B-1----:R-:W-:Y:S01]  /*0da0*/  LOP3.LUT R3, R164, 0x1f, RZ, 0xc0, !PT ;  /* 0x0000001fa4037812 */ /* 0x002fe200078ec0ff */
[----:B------:R-:W-:Y:S01]  /*0db0*/  @!UP0 UMOV UR6, 0x400 ;  /* 0x0000040000068882 */ /* 0x000fe20000000000 */
[----:B------:R-:W-:-:S04]  /*0dc0*/  @!UP0 UIADD3 UR4, UPT, UPT, -UR4, 0x100000, URZ ;  /* 0x0010000004048890 */ /* 0x000fc8000fffe1ff */
[----:B------:R-:W-:Y:S02]  /*0dd0*/  @!UP0 USHF.L.U32 UR5, UR4, 0xb, URZ ;  /* 0x0000000b04058899 */ /* 0x000fe400080006ff */
[----:B------:R-:W-:Y:S02]  /*0de0*/  @!UP0 USHF.L.U32 UR4, UR4, 0x1, URZ ;  /* 0x0000000104048899 */ /* 0x000fe400080006ff */
[----:B------:R-:W-:Y:S01]  /*0df0*/  @!UP0 ULEA UR6, UR43, UR6, 0x18 ;  /* 0x000000062b068291 */ /* 0x000fe2000f8ec0ff */
[----:B------:R-:W-:Y:S01]  /*0e00*/  VOTEU.ALL UP0, P1 ;  /* 0x0000000000ff7886 */ /* 0x000fe20000800000 */
[----:B------:R-:W-:Y:S02]  /*0e10*/  UISETP.NE.AND UP4, UPT, UR18, URZ, UPT ;  /* 0x000000ff1200728c */ /* 0x000fe4000bf85270 */
[----:B--2---:R-:W-:Y:S01]  /*0e20*/  UISETP.EQ.U32.AND UP6, UPT, UR7, 0x1, UPT ;  /* 0x000000010700788c */ /* 0x004fe2000bfc2070 */
[----:B------:R-:W1:Y:S07]  /*0e30*/  FENCE.VIEW.ASYNC.S ;  /* 0x00000000000073c6 */ /* 0x000e6e0000000000 */
[----:B-1----:R1:W2:Y:S01]  /*0e40*/  @!UP0 SYNCS.EXCH.64 URZ, [UR6+0x160], UR4 ;  /* 0x0001600406ff85b2 */ /* 0x0022a20008000100 */
[----:B------:R-:W-:Y:S05]  /*0e50*/  BRA.U !UP6, `(.L_x_15) ;  /* 0x000000010e087547 */ /* 0x000fea000b800000 */
[----:B--2---:R-:W-:Y:S01]  /*0e60*/  UCGABAR_ARV ;  /* 0x00000000000079c7 */ /* 0x004fe20008000000 */
[----:B------:R-:W-:Y:S05]  /*0e70*/  BRA `(.L_x_16) ;  /* 0x0000000000047947 */ /* 0x000fea0003800000 */
.L_x_15:
[----:B--2---:R-:W-:Y:S01]  /*0e80*/  NOP ;  /* 0x0000000000007918 */ /* 0x004fe20000000000 */
.L_x_16:
[----:B------:R-:W2:Y:S01]  /*0e90*/  S2UR UR20, SR_CTAID.X ;  /* 0x00000000001479c3 */ /* 0x000ea20000002500 */
[----:B------:R-:W-:-:S05]  /*0ea0*/  CS2R.32 R176, SR_CgaSize ;  /* 0x0000000000b07805 */ /* 0x000fca0000008a00 */
[----:B------:R-:W-:-:S05]  /*0eb0*/  IMAD R176, R176, -0xa0, RZ ;  /* 0xffffff60b0b07824 */ /* 0x000fca00078e02ff */
[----:B-1----:R-:W-:-:S14]  /*0ec0*/  R2UR UR5, R176 ;  /* 0x00000000b00572ca */ /* 0x002fdc00000e0000 */
[----:B------:R-:W1:Y:S01]  /*0ed0*/  LDCU UR5, c[0x0][UR5+0x2b0] ;  /* 0x00005600050577ac */ /* 0x000e620008000800 */
[----:B------:R-:W-:-:S05]  /*0ee0*/  CS2R.32 R176, SR_CgaSize ;  /* 0x0000000000b07805 */ /* 0x000fca0000008a00 */
[----:B------:R-:W-:-:S05]  /*0ef0*/  IMAD R176, R176, -0xa0, RZ ;  /* 0xffffff60b0b07824 */ /* 0x000fca00078e02ff */
[----:B------:R-:W-:-:S14]  /*0f00*/  R2UR UR4, R176 ;  /* 0x00000000b00472ca */ /* 0x000fdc00000e0000 */
[----:B------:R-:W3:Y:S01]  /*0f10*/  LDCU UR4, c[0x0][UR4+0x2b4] ;  /* 0x00005680040477ac */ /* 0x000ee20008000800 */
[----:B------:R-:W4:Y:S01]  /*0f20*/  S2UR UR21, SR_CTAID.Y ;  /* 0x00000000001579c3 */ /* 0x000f220000002600 */
[----:B------:R-:W-:-:S05]  /*0f30*/  CS2R.32 R176, SR_CgaSize ;  /* 0x0000000000b07805 */ /* 0x000fca0000008a00 */
[----:B------:R-:W-:-:S05]  /*0f40*/  IMAD R176, R176, -0xa0, RZ ;  /* 0xffffff60b0b07824 */ /* 0x000fca00078e02ff */
[----:B------:R-:W-:-:S14]  /*0f50*/  R2UR UR7, R176 ;  /* 0x00000000b00772ca */ /* 0x000fdc00000e0000 */
[----:B------:R-:W3:Y:S01]  /*0f60*/  LDCU UR7, c[0x0][UR7+0x2a0] ;  /* 0x00005400070777ac */ /* 0x000ee20008000800 */
[----:B------:R-:W-:-:S05]  /*0f70*/  CS2R.32 R176, SR_CgaSize ;  /* 0x0000000000b07805 */ /* 0x000fca0000008a00 */
[----:B------:R-:W-:-:S05]  /*0f80*/  IMAD R176, R176, -0xa0, RZ ;  /* 0xffffff60b0b07824 */ /* 0x000fca00078e02ff */
[----:B------:R-:W-:-:S14]  /*0f90*/  R2UR UR8, R176 ;  /* 0x00000000b00872ca */ /* 0x000fdc00000e0000 */
[----:B------:R-:W3:Y:S01]  /*0fa0*/  LDCU UR8, c[0x0][UR8+0x2a4] ;  /* 0x00005480080877ac */ /* 0x000ee20008000800 */
[----:B------:R-:W3:Y:S01]  /*0fb0*/  LDCU UR19, c[0x0][0xb24] ;  /* 0x00016480ff1377ac */ /* 0x000ee20008000800 */
[----:B------:R-:W3:Y:S01]  /*0fc0*/  LDCU UR39, c[0x0][0xb24] ;  /* 0x00016480ff2777ac */ /* 0x000ee20008000800 */
[----:B--2---:R-:W-:Y:S01]  /*0fd0*/  I2FP.F32.U32 R2, UR20 ;  /* 0x0000001400027c45 */ /* 0x004fe20008201000 */
[----:B------:R-:W2:Y:S04]  /*0fe0*/  LDCU UR24, c[0x0][0xb30] ;  /* 0x00016600ff1877ac */ /* 0x000ea80008000800 */
[----:B-1----:R-:W-:Y:S01]  /*0ff0*/  FMUL R2, R2, UR5 ;  /* 0x0000000502027c20 */ /* 0x002fe20008400000 */
[----:B----4-:R-:W-:-:S05]  /*1000*/  I2FP.F32.U32 R0, UR21 ;  /* 0x0000001500007c45 */ /* 0x010fca0008201000 */
[----:B------:R-:W1:Y:S01]  /*1010*/  F2I.U32.TRUNC.NTZ R2, R2 ;  /* 0x0000000200027305 */ /* 0x000e62000020f000 */
[----:B---3--:R-:W-:-:S07]  /*1020*/  FMUL R0, R0, UR4 ;  /* 0x0000000400007c20 */ /* 0x008fce0008400000 */
[----:B------:R-:W3:Y:S01]  /*1030*/  F2I.U32.TRUNC.NTZ R0, R0 ;  /* 0x0000000000007305 */ /* 0x000ee2000020f000 */
[----:B-1----:R-:W-:Y:S02]  /*1040*/  R2UR UR4, R2 ;  /* 0x00000000020472ca */ /* 0x002fe400000e0000 */
[----:B------:R-:W-:Y:S02]  /*1050*/  PRMT R2, RZ, 0x7610, R2 ;  /* 0x00007610ff027816 */ /* 0x000fe40000000002 */
[----:B---3--:R-:W-:Y:S02]  /*1060*/  R2UR UR6, R0 ;  /* 0x00000000000672ca */ /* 0x008fe400000e0000 */
[----:B------:R-:W-:-:S07]  /*1070*/  PRMT R0, RZ, 0x7610, R0 ;  /* 0x00007610ff007816 */ /* 0x000fce0000000000 */
[----:B------:R-:W-:-:S04]  /*1080*/  UIADD3 UR5, UPT, UPT, -UR4, URZ, URZ ;  /* 0x000000ff04057290 */ /* 0x000fc8000fffe1ff */
[----:B------:R-:W-:Y:S02]  /*1090*/  UIMAD UR5, UR7, UR5, UR20 ;  /* 0x00000005070572a4 */ /* 0x000fe4000f8e0214 */
[----:B------:R-:W-:-:S04]  /*10a0*/  UIADD3 UR4, UPT, UPT, -UR6, URZ, URZ ;  /* 0x000000ff06047290 */ /* 0x000fc8000fffe1ff */
[----:B------:R-:W-:Y:S01]  /*10b0*/  IMAD.U32 R176, RZ, RZ, UR5 ;  /* 0x00000005ffb07e24 */ /* 0x000fe2000f8e00ff */
[----:B------:R-:W-:-:S06]  /*10c0*/  UIMAD UR4, UR8, UR4, UR21 ;  /* 0x00000004080472a4 */ /* 0x000fcc000f8e0215 */
[----:B------:R-:W-:Y:S01]  /*10d0*/  IMAD.U32 R175, RZ, RZ, UR4 ;  /* 0x00000004ffaf7e24 */ /* 0x000fe2000f8e00ff */
[----:B--2---:R-:W-:Y:S06]  /*10e0*/  BRA.U UP4, `(.L_x_17) ;  /* 0x0000000104307547 */ /* 0x004fec000b800000 */
[----:B------:R-:W-:Y:S01]  /*10f0*/  R2UR UR5, R175 ;  /* 0x00000000af0572ca */ /* 0x000fe200000e0000 */
[----:B------:R-:W-:Y:S01]  /*1100*/  UMOV UR7, 0x3 ;  /* 0x0000000300077882 */ /* 0x000fe20000000000 */
[----:B------:R-:W-:-:S11]  /*1110*/  R2UR UR4, R176 ;  /* 0x00000000b00472ca */ /* 0x000fd600000e0000 */
[----:B------:R-:W-:-:S04]  /*1120*/  UISETP.NE.AND UP0, UPT, UR5, URZ, UPT ;  /* 0x000000ff0500728c */ /* 0x000fc8000bf05270 */
[----:B------:R-:W-:Y:S02]  /*1130*/  UISETP.LT.U32.OR UP0, UPT, UR4, 0x2, !UP0 ;  /* 0x000000020400788c */ /* 0x000fe4000c701470 */
[----:B------:R-:W-:Y:S02]  /*1140*/  ULOP3.LUT UR4, UR4, 0xfffffffe, URZ, 0xc0, !UPT ;  /* 0xfffffffe04047892 */ /* 0x000fe4000f8ec0ff */
[----:B------:R-:W-:Y:S02]  /*1150*/  USEL UR6, URZ, 0x1, !UP0 ;  /* 0x00000001ff067887 */ /* 0x000fe4000c000000 */
[----:B------:R-:W-:Y:S02]  /*1160*/  USEL UR5, URZ, 0x2, !UP0 ;  /* 0x00000002ff057887 */ /* 0x000fe4000c000000 */
[----:B------:R-:W-:Y:S02]  /*1170*/  USHF.L.U32 UR4, UR7, UR4, URZ ;  /* 0x0000000407047299 */ /* 0x000fe400080006ff */
[----:B------:R-:W-:-:S04]  /*1180*/  UIADD3 UR5, UPT, UPT, UR6, UR5, URZ ;  /* 0x0000000506057290 */ /* 0x000fc8000fffe0ff */
[----:B------:R-:W-:Y:S02]  /*1190*/  IMAD.U32 R0, RZ, RZ, UR4 ;  /* 0x00000004ff007e24 */ /* 0x000fe4000f8e00ff */
[----:B------:R-:W-:-:S07]  /*11a0*/  IMAD.U32 R2, RZ, RZ, UR5 ;  /* 0x00000005ff027e24 */ /* 0x000fce000f8e00ff */
.L_x_17:
[----:B------:R-:W1:Y:S01]  /*11b0*/  S2UR UR51, SR_CTAID.Z ;  /* 0x00000000003379c3 */ /* 0x000e620000002700 */
[----:B------:R-:W-:Y:S01]  /*11c0*/  UISETP.GE.AND UP0, UPT, UR19, 0x1, UPT ;  /* 0x000000011300788c */ /* 0x000fe2000bf06270 */
[----:B------:R-:W-:-:S08]  /*11d0*/  UMOV UR50, UR20 ;  /* 0x0000001400327c82 */ /* 0x000fd00008000000 */
[----:B------:R-:W-:Y:S05]  /*11e0*/  BRA.U !UP0, `(.L_x_18) ;  /* 0x0000000108d47547 */ /* 0x000fea000b800000 */
[----:B------:R-:W2:Y:S01]  /*11f0*/  LDCU.128 UR12, c[0x0][0xb10] ;  /* 0x00016200ff0c77ac */ /* 0x000ea20008000c00 */
[----:B------:R-:W3:Y:S01]  /*1200*/  LDCU UR22, c[0x0][0xb0c] ;  /* 0x00016180ff1677ac */ /* 0x000ee20008000800 */
[----:B------:R-:W4:Y:S01]  /*1210*/  LDCU UR6, c[0x0][0x370] ;  /* 0x00006e00ff0677ac */ /* 0x000f220008000800 */
[----:B------:R-:W1:Y:S01]  /*1220*/  LDCU UR7, c[0x0][0x374] ;  /* 0x00006e80ff0777ac */ /* 0x000e620008000800 */
[----:B------:R-:W1:Y:S01]  /*1230*/  LDCU UR23, c[0x0][0xb20] ;  /* 0x00016400ff1777ac */ /* 0x000e620008000800 */
[----:B--2---:R-:W-:Y:S02]  /*1240*/  UIMAD.WIDE.U32 UR4, UR20, UR12, URZ ;  /* 0x0000000c140472a5 */ /* 0x004fe4000f8e00ff */
[----:B---3--:R-:W-:Y:S01]  /*1250*/  UISETP.NE.AND UP0, UPT, UR22, 0x1, UPT ;  /* 0x000000011600788c */ /* 0x008fe2000bf05270 */
[----:B------:R-:W2:Y:S01]  /*1260*/  LDCU.64 UR8, c[0x0][0xb28] ;  /* 0x00016500ff0877ac */ /* 0x000ea20008000a00 */
[----:B----4-:R-:W-:-:S03]  /*1270*/  UIMAD.WIDE.U32 UR10, UR6, UR12, URZ ;  /* 0x0000000c060a72a5 */ /* 0x010fc6000f8e00ff */
[----:B------:R-:W-:Y:S01]  /*1280*/  UMOV UR4, UR5 ;  /* 0x0000000500047c82 */ /* 0x000fe20008000000 */
[----:B------:R-:W-:Y:S02]  /*1290*/  UISETP.NE.AND UP2, UPT, UR19, 0x1, UPT ;  /* 0x000000011300788c */ /* 0x000fe4000bf45270 */
[----:B------:R-:W-:Y:S01]  /*12a0*/  USHF.R.U32.HI UR4, URZ, UR13, UR4 ;  /* 0x0000000dff047299 */ /* 0x000fe20008011604 */
[----:B------:R-:W-:Y:S01]  /*12b0*/  UMOV UR10, UR11 ;  /* 0x0000000b000a7c82 */ /* 0x000fe20008000000 */
[----:B------:R-:W-:Y:S02]  /*12c0*/  UIMAD.WIDE.U32 UR16, UR21, UR15, URZ ;  /* 0x0000000f151072a5 */ /* 0x000fe4000f8e00ff */
[----:B------:R-:W-:Y:S02]  /*12d0*/  USEL UR5, UR20, UR4, !UP0 ;  /* 0x0000000414057287 */ /* 0x000fe4000c000000 */
[----:B------:R-:W-:Y:S02]  /*12e0*/  @UP0 USHF.R.U32.HI UR6, URZ, UR13, UR10 ;  /* 0x0000000dff060299 */ /* 0x000fe4000801160a */
[----:B------:R-:W-:-:S02]  /*12f0*/  UISETP.NE.AND UP0, UPT, UR14, 0x1, UPT ;  /* 0x000000010e00788c */ /* 0x000fc4000bf05270 */
[----:B-1----:R-:W-:Y:S02]  /*1300*/  UIMAD.WIDE.U32 UR10, UR7, UR15, URZ ;  /* 0x0000000f070a72a5 */ /* 0x002fe4000f8e00ff */
[----:B--2---:R-:W-:Y:S01]  /*1310*/  UIMAD.WIDE.U32 UR12, UR6, UR8, URZ ;  /* 0x00000008060c72a5 */ /* 0x004fe2000f8e00ff */
[----:B------:R-:W-:Y:S01]  /*1320*/  UMOV UR4, UR17 ;  /* 0x0000001100047c82 */ /* 0x000fe20008000000 */
[----:B------:R-:W-:-:S03]  /*1330*/  UIADD3 UR50, UPT, UPT, -UR5, URZ, URZ ;  /* 0x000000ff05327290 */ /* 0x000fc6000fffe1ff */
[----:B------:R-:W-:Y:S01]  /*1340*/  UMOV UR10, UR11 ;  /* 0x0000000b000a7c82 */ /* 0x000fe20008000000 */
[----:B------:R-:W-:Y:S02]  /*1350*/  USHF.R.U32.HI UR4, URZ, UR23, UR4 ;  /* 0x00000017ff047299 */ /* 0x000fe40008011604 */
[----:B------:R-:W-:Y:S01]  /*1360*/  @UP0 USHF.R.U32.HI UR7, URZ, UR23, UR10 ;  /* 0x00000017ff070299 */ /* 0x000fe2000801160a */
[----:B------:R-:W-:Y:S01]  /*1370*/  UMOV UR12, UR13 ;  /* 0x0000000d000c7c82 */ /* 0x000fe20008000000 */
[----:B------:R-:W-:Y:S02]  /*1380*/  USEL UR4, UR21, UR4, !UP0 ;  /* 0x0000000415047287 */ /* 0x000fe4000c000000 */
[----:B------:R-:W-:Y:S02]  /*1390*/  UIMAD.WIDE.U32 UR10, UR7, UR8, URZ ;  /* 0x00000008070a72a5 */ /* 0x000fe4000f8e00ff */
[----:B------:R-:W-:Y:S02]  /*13a0*/  @UP2 USHF.R.U32.HI UR6, URZ, UR9, UR12 ;  /* 0x00000009ff062299 */ /* 0x000fe4000801160c */
[----:B------:R-:W-:-:S02]  /*13b0*/  UIMAD.WIDE.U32 UR12, UR4, UR8, URZ ;  /* 0x00000008040c72a5 */ /* 0x000fc4000f8e00ff */
[----:B------:R-:W-:Y:S01]  /*13c0*/  UIMAD UR50, UR22, UR50, UR20 ;  /* 0x00000032163272a4 */ /* 0x000fe2000f8e0214 */
[----:B------:R-:W-:Y:S02]  /*13d0*/  UMOV UR10, UR11 ;  /* 0x0000000b000a7c82 */ /* 0x000fe40008000000 */
[----:B------:R-:W-:Y:S02]  /*13e0*/  @UP2 USHF.R.U32.HI UR7, URZ, UR9, UR10 ;  /* 0x00000009ff072299 */ /* 0x000fe4000801160a */
[----:B------:R-:W-:Y:S02]  /*13f0*/  UIMAD UR10, UR6, UR19, URZ ;  /* 0x00000013060a72a4 */ /* 0x000fe4000f8e02ff */
[----:B------:R-:W-:-:S04]  /*1400*/  UIMAD UR7, UR7, UR19, URZ ;  /* 0x00000013070772a4 */ /* 0x000fc8000f8e02ff */
[----:B------:R-:W-:-:S03]  /*1410*/  UISETP.GE.AND UP0, UPT, UR4, UR7, UPT ;  /* 0x000000070400728c */ /* 0x000fc6000bf06270 */
[----:B------:R-:W-:Y:S01]  /*1420*/  UMOV UR7, UR13 ;  /* 0x0000000d00077c82 */ /* 0x000fe20008000000 */
[----:B------:R-:W-:Y:S02]  /*1430*/  UISETP.GE.OR UP0, UPT, UR5, UR10, UP0 ;  /* 0x0000000a0500728c */ /* 0x000fe40008706670 */
[----:B------:R-:W-:Y:S02]  /*1440*/  UIMAD.WIDE.U32 UR10, UR5, UR8, URZ ;  /* 0x00000008050a72a5 */ /* 0x000fe4000f8e00ff */
[----:B------:R-:W-:Y:S02]  /*1450*/  USHF.R.U32.HI UR7, URZ, UR9, UR7 ;  /* 0x00000009ff077299 */ /* 0x000fe40008011607 */
[----:B------:R-:W-:Y:S02]  /*1460*/  UIADD3 UR10, UPT, UPT, -UR4, URZ, URZ ;  /* 0x000000ff040a7290 */ /* 0x000fe4000fffe1ff */
[----:B------:R-:W-:Y:S02]  /*1470*/  USEL UR7, UR4, UR7, !UP2 ;  /* 0x0000000704077287 */ /* 0x000fe4000d000000 */
[----:B------:R-:W-:Y:S01]  /*1480*/  UIMAD UR10, UR14, UR10, UR21 ;  /* 0x0000000a0e0a72a4 */ /* 0x000fe2000f8e0215 */
[----:B------:R-:W-:-:S02]  /*1490*/  @!UP0 UMOV UR8, UR11 ;  /* 0x0000000b00088c82 */ /* 0x000fc40008000000 */
[----:B------:R-:W-:Y:S02]  /*14a0*/  @!UP0 USHF.R.U32.HI UR8, URZ, UR9, UR8 ;  /* 0x00000009ff088299 */ /* 0x000fe40008011608 */
[----:B------:R-:W-:Y:S02]  /*14b0*/  UIADD3 UR9, UPT, UPT, -UR7, URZ, URZ ;  /* 0x000000ff07097290 */ /* 0x000fe4000fffe1ff */
[----:B------:R-:W-:Y:S02]  /*14c0*/  @!UP0 USEL UR8, UR5, UR8, !UP2 ;  /* 0x0000000805088287 */ /* 0x000fe4000d000000 */
[----:B------:R-:W-:Y:S02]  /*14d0*/  UIMAD UR9, UR19, UR9, UR4 ;  /* 0x00000009130972a4 */ /* 0x000fe4000f8e0204 */
[----:B------:R-:W-:Y:S02]  /*14e0*/  @!UP0 UIADD3 UR7, UPT, UPT, UR7, -UR8, URZ ;  /* 0x8000000807078290 */ /* 0x000fe4000fffe0ff */
[----:B------:R-:W-:-:S02]  /*14f0*/  @!UP0 UIMAD UR6, UR9, UR6, UR8 ;  /* 0x00000006090682a4 */ /* 0x000fc4000f8e0208 */
[----:B------:R-:W-:-:S04]  /*1500*/  @!UP0 UIMAD UR4, UR7, UR19, UR5 ;  /* 0x00000013070482a4 */ /* 0x000fc8000f8e0205 */
[----:B------:R-:W-:Y:S01]  /*1510*/  UIMAD UR21, UR4, UR14, UR10 ;  /* 0x0000000e041572a4 */ /* 0x000fe2000f8e020a */
[----:B------:R-:W-:Y:S02]  /*1520*/  @!UP0 UMOV UR5, UR6 ;  /* 0x0000000600058c82 */ /* 0x000fe40008000000 */
[----:B------:R-:W-:-:S12]  /*1530*/  UIMAD UR50, UR5, UR22, UR50 ;  /* 0x00000016053272a4 */ /* 0x000fd8000f8e0232 */
.L_x_18:
[----:B------:R-:W-:-:S09]  /*1540*/  UISETP.NE.AND UP0, UPT, UR24, 0x1, UPT ;  /* 0x000000011800788c */ /* 0x000fd2000bf05270 */
[----:B------:R-:W-:Y:S05]  /*1550*/  BRA.U UP0, `(.L_x_19) ;  /* 0x0000000100407547 */ /* 0x000fea000b800000 */
[----:B------:R-:W2:Y:S01]  /*1560*/  LDCU.128 UR8, c[0x0][0xb10] ;  /* 0x00016200ff0877ac */ /* 0x000ea20008000c00 */
[----:B------:R-:W3:Y:S01]  /*1570*/  LDCU UR12, c[0x0][0xb0c] ;  /* 0x00016180ff0c77ac */ /* 0x000ee20008000800 */
[----:B------:R-:W4:Y:S01]  /*1580*/  LDCU UR13, c[0x0][0xb20] ;  /* 0x00016400ff0d77ac */ /* 0x000f220008000800 */
[----:B--2---:R-:W-:Y:S02]  /*1590*/  UIMAD.WIDE.U32 UR4, UR50, UR8, URZ ;  /* 0x00000008320472a5 */ /* 0x004fe4000f8e00ff */
[----:B------:R-:W-:Y:S02]  /*15a0*/  UIMAD.WIDE.U32 UR6, UR21, UR11, URZ ;  /* 0x0000000b150672a5 */ /* 0x000fe4000f8e00ff */
[----:B---3--:R-:W-:Y:S02]  /*15b0*/  UISETP.NE.AND UP0, UPT, UR12, 0x1, UPT ;  /* 0x000000010c00788c */ /* 0x008fe4000bf05270 */
[----:B------:R-:W-:-:S03]  /*15c0*/  USHF.R.U32.HI UR5, URZ, UR9, UR5 ;  /* 0x00000009ff057299 */ /* 0x000fc60008011605 */
[----:B------:R-:W-:Y:S01]  /*15d0*/  UMOV UR4, UR7 ;  /* 0x0000000700047c82 */ /* 0x000fe20008000000 */
[----:B------:R-:W-:Y:S02]  /*15e0*/  USEL UR5, UR50, UR5, !UP0 ;  /* 0x0000000532057287 */ /* 0x000fe4000c000000 */
[----:B------:R-:W-:Y:S02]  /*15f0*/  UISETP.NE.AND UP0, UPT, UR10, 0x1, UPT ;  /* 0x000000010a00788c */ /* 0x000fe4000bf05270 */
[----:B----4-:R-:W-:-:S04]  /*1600*/  USHF.R.U32.HI UR4, URZ, UR13, UR4 ;  /* 0x0000000dff047299 */ /* 0x010fc80008011604 */
[----:B------:R-:W-:-:S04]  /*1610*/  USEL UR4, UR21, UR4, !UP0 ;  /* 0x0000000415047287 */ /* 0x000fc8000c000000 */
[----:B------:R-:W-:Y:S02]  /*1620*/  UIADD3 UR6, UPT, UPT, -UR4, UR5, URZ ;  /* 0x0000000504067290 */ /* 0x000fe4000fffe1ff */
[----:B------:R-:W-:Y:S02]  /*1630*/  UIADD3 UR4, UPT, UPT, UR4, -UR5, URZ ;  /* 0x8000000504047290 */ /* 0x000fe4000fffe0ff */
[----:B------:R-:W-:Y:S02]  /*1640*/  UIMAD UR21, UR6, UR10, UR21 ;  /* 0x0000000a061572a4 */ /* 0x000fe4000f8e0215 */
[----:B------:R-:W-:-:S12]  /*1650*/  UIMAD UR50, UR4, UR12, UR50 ;  /* 0x0000000c043272a4 */ /* 0x000fd8000f8e0232 */
.L_x_19:
[----:B------:R-:W-:Y:S05]  /*1660*/  BRA.U !UP6, `(.L_x_20) ;  /* 0x000000010e0c7547 */ /* 0x000fea000b800000 */
[----:B------:R-:W-:Y:S01]  /*1670*/  UCGABAR_WAIT ;  /* 0x0000000000007dc7 */ /* 0x000fe20008000000 */
[----:B------:R-:W-:Y:S01]  /*1680*/  CCTL.IVALL ;  /* 0x00000000ff00798f */ /* 0x000fe20002000000 */
[----:B------:R-:W-:Y:S05]  /*1690*/  BRA `(.L_x_21) ;  /* 0x0000000000047947 */ /* 0x000fea0003800000 */
.L_x_20:
[----:B------:R-:W-:Y:S06]  /*16a0*/  BAR.SYNC.DEFER_BLOCKING 0x0 ;  /* 0x0000000000007b1d */ /* 0x000fec0000010000 */
.L_x_21:
[----:B------:R-:W-:Y:S05]  /*16b0*/  BRA.U UP5, `(.L_x_22) ;  /* 0x0000001d05c47547 */ /* 0x000fea000b800000 */
[----:B------:R-:W2:Y:S01]  /*16c0*/  LDCU UR5, c[0x0][0x388] ;  /* 0x00007100ff0577ac */ /* 0x000ea20008000800 */
[----:B------:R-:W-:Y:S01]  /*16d0*/  PLOP3.LUT P1, PT, PT, PT, UP3, 0x80, 0x8 ;  /* 0x000000000008781c */ /* 0x000fe20003f2f038 */
[----:B------:R-:W-:Y:S01]  /*16e0*/  IMAD.MOV.U32 R2, RZ, RZ, RZ ;  /* 0x000000ffff027224 */ /* 0x000fe200078e00ff */
[----:B------:R-:W-:Y:S01]  /*16f0*/  ISETP.EQ.OR P2, PT, R3, RZ, P3 ;  /* 0x000000ff0300720c */ /* 0x000fe20001f42670 */
[----:B------:R-:W3:Y:S01]  /*1700*/  LDCU UR6, c[0x0][0x38c] ;  /* 0x00007180ff0677ac */ /* 0x000ee20008000800 */
[----:B------:R-:W-:Y:S01]  /*1710*/  PLOP3.LUT P1, PT, P1, PT, PT, 0x8, 0x80 ;  /* 0x000000000080781c */ /* 0x000fe20000f2e170 */
[----:B------:R-:W4:Y:S01]  /*1720*/  LDCU UR48, c[0x0][0x390] ;  /* 0x00007200ff3077ac */ /* 0x000f220008000800 */
[----:B------:R-:W-:Y:S01]  /*1730*/  UISETP.NE.AND UP1, UPT, UR18, URZ, UPT ;  /* 0x000000ff1200728c */ /* 0x000fe2000bf25270 */
[----:B------:R-:W1:Y:S01]  /*1740*/  LDCU UR47, c[0x0][0x370] ;  /* 0x00006e00ff2f77ac */ /* 0x000e620008000800 */
[----:B--2---:R-:W-:Y:S02]  /*1750*/  UIADD3 UR5, UPT, UPT, UR5, 0x3f, URZ ;  /* 0x0000003f05057890 */ /* 0x004fe4000fffe0ff */
[----:B------:R-:W-:-:S02]  /*1760*/  USEL UR33, UR49, 0x2, UP1 ;  /* 0x0000000231217887 */ /* 0x000fc40008800000 */
[----:B------:R-:W-:Y:S01]  /*1770*/  USHF.R.S32.HI UR4, URZ, 0x1f, UR5 ;  /* 0x0000001fff047899 */ /* 0x000fe20008011405 */
[----:B------:R-:W2:Y:S03]  /*1780*/  LDCU.64 UR36, c[0x0][0x348] ;  /* 0x00006900ff2477ac */ /* 0x000ea60008000a00 */
[----:B------:R-:W-:Y:S02]  /*1790*/  ULEA.HI UR4, UR4, UR5, URZ, 0x6 ;  /* 0x0000000504047291 */ /* 0x000fe4000f8f30ff */
[----:B------:R-:W-:Y:S02]  /*17a0*/  USHF.L.U32 UR5, UR20, 0x6, URZ ;  /* 0x0000000614057899 */ /* 0x000fe400080006ff */
[----:B------:R-:W-:Y:S02]  /*17b0*/  USHF.R.S32.HI UR4, URZ, 0x6, UR4 ;  /* 0x00000006ff047899 */ /* 0x000fe40008011404 */
[----:B-1----:R-:W-:-:S02]  /*17c0*/  ULOP3.LUT UR51, UR5, 0x40, URZ, 0xc0, !UPT ;  /* 0x0000004005337892 */ /* 0x002fc4000f8ec0ff */
[----:B---3--:R-:W-:Y:S02]  /*17d0*/  UIMAD UR4, UR4, UR6, URZ ;  /* 0x00000006040472a4 */ /* 0x008fe4000f8e02ff */
[----:B------:R-:W-:Y:S02]  /*17e0*/  USHF.L.U32 UR52, UR20, 0x7, URZ ;  /* 0x0000000714347899 */ /* 0x000fe400080006ff */
[----:B----4-:R-:W-:Y:S01]  /*17f0*/  UIMAD UR48, UR4, UR48, URZ ;  /* 0x00000030043072a4 */ /* 0x010fe2000f8e02ff */
[----:B------:R-:W1:Y:S03]  /*1800*/  LDCU UR46, c[0x0][0x374] ;  /* 0x00006e80ff2e77ac */ /* 0x000e660008000800 */
[----:B------:R-:W-:Y:S02]  /*1810*/  UISETP.NE.AND UP2, UPT, UR48, URZ, UPT ;  /* 0x000000ff3000728c */ /* 0x000fe4000bf45270 */
[----:B------:R-:W-:Y:S01]  /*1820*/  UISETP.LT.U32.AND UP0, UPT, UR48, 0x10, UPT ;  /* 0x000000103000788c */ /* 0x000fe2000bf01070 */
[----:B------:R-:W-:Y:S01]  /*1830*/  UMOV UR23, 0x1 ;  /* 0x0000000100177882 */ /* 0x000fe20000000000 */
[----:B------:R-:W-:-:S02]  /*1840*/  UMOV UR26, URZ ;  /* 0x000000ff001a7c82 */ /* 0x000fc40008000000 */
[----:B------:R-:W-:Y:S01]  /*1850*/  USEL UR4, UR48, 0x10, UP0 ;  /* 0x0000001030047887 */ /* 0x000fe20008000000 */
[----:B------:R-:W-:Y:S01]  /*1860*/  UMOV UR27, URZ ;  /* 0x000000ff001b7c82 */ /* 0x000fe20008000000 */
[----:B------:R-:W-:Y:S02]  /*1870*/  UMOV UR34, URZ ;  /* 0x000000ff00227c82 */ /* 0x000fe40008000000 */
[----:B------:R-:W-:Y:S02]  /*1880*/  UIADD3 UR5, UPT, UPT, UR4, -0x1, URZ ;  /* 0xffffffff04057890 */ /* 0x000fe4000fffe0ff */
[----:B------:R-:W-:Y:S02]  /*1890*/  @!UP2 UIADD3 UR5, UPT, UPT, UR4, URZ, URZ ;  /* 0x000000ff0405a290 */ /* 0x000fe4000fffe0ff */
[----:B------:R-:W-:Y:S02]  /*18a0*/  UIADD3 UR45, UPT, UPT, UR48, -UR4, URZ ;  /* 0x80000004302d7290 */ /* 0x000fe4000fffe0ff */
[----:B-12---:R-:W-:-:S12]  /*18b0*/  UIADD3 UR49, UPT, UPT, UR5, 0x1, URZ ;  /* 0x0000000105317890 */ /* 0x006fd8000fffe0ff */
.L_x_40:
[----:B------:R-:W1:Y:S01]  /*18c0*/  S2UR UR25, SR_CgaCtaId ;  /* 0x00000000001979c3 */ /* 0x000e620000008800 */
[----:B------:R-:W-:Y:S01]  /*18d0*/  UMOV UR4, 0x400 ;  /* 0x0000040000047882 */ /* 0x000fe20000000000 */
[----:B------:R-:W-:Y:S01]  /*18e0*/  MOV R0, UR23 ;  /* 0x0000001700007c02 */ /* 0x000fe20008000f00 */
[----:B------:R-:W-:Y:S02]  /*18f0*/  UISETP.NE.AND UP0, UPT, UR48, URZ, UPT ;  /* 0x000000ff3000728c */ /* 0x000fe4000bf05270 */
[----:B------:R-:W-:Y:S01]  /*1900*/  ULEA UR19, UR21, UR51, 0x7 ;  /* 0x0000003315137291 */ /* 0x000fe2000f8e38ff */
[----:B------:R-:W-:Y:S01]  /*1910*/  SHF.L.U32 R0, R0, 0x1f, RZ ;  /* 0x0000001f00007819 */ /* 0x000fe200000006ff */
[----:B------:R-:W-:Y:S01]  /*1920*/  UMOV UR24, URZ ;  /* 0x000000ff00187c82 */ /* 0x000fe20008000000 */
[----:B------:R-:W-:Y:S01]  /*1930*/  UMOV UR21, URZ ;  /* 0x000000ff00157c82 */ /* 0x000fe20008000000 */
[----:B------:R-:W-:Y:S01]  /*1940*/  UMOV UR20, URZ ;  /* 0x000000ff00147c82 */ /* 0x000fe20008000000 */
[----:B-1----:R-:W-:-:S04]  /*1950*/  ULEA UR25, UR25, UR4, 0x18 ;  /* 0x0000000419197291 */ /* 0x002fc8000f8ec0ff */
[----:B------:R-:W-:-:S09]  /*1960*/  ULEA UR4, UR26, UR25, 0x3 ;  /* 0x000000191a047291 */ /* 0x000fd2000f8e18ff */
[----:B------:R1:W2:Y:S01]  /*1970*/  SYNCS.PHASECHK.TRANS64.TRYWAIT P0, [UR4+0x80], R0 ;  /* 0x00008000ff0075a7 */ /* 0x0002a20008001104 */
[----:B------:R-:W-:-:S04]  /*1980*/  ULEA.HI UR4, UR50, UR50, URZ, 0x1 ;  /* 0x0000003232047291 */ /* 0x000fc8000f8f08ff */
[----:B------:R-:W-:-:S04]  /*1990*/  USHF.L.U32 UR4, UR4, 0x7, URZ ;  /* 0x0000000704047899 */ /* 0x000fc800080006ff */
[----:B------:R-:W-:-:S04]  /*19a0*/  ULOP3.LUT UR4, UR4, 0xffffff00, URZ, 0xc0, !UPT ;  /* 0xffffff0004047892 */ /* 0x000fc8000f8ec0ff */
[----:B------:R-:W-:Y:S01]  /*19b0*/  ULOP3.LUT UR35, UR4, 0x80, UR52, 0xf8, !UPT ;  /* 0x0000008004237892 */ /* 0x000fe2000f8ef834 */
[----:B------:R-:W-:Y:S11]  /*19c0*/  BRA.U !UP0, `(.L_x_23) ;  /* 0x0000000508607547 */ /* 0x000ff6000b800000 */
[----:B------:R-:W3:Y:S01]  /*19d0*/  LDCU.128 UR8, c[0x0][0x480] ;  /* 0x00009000ff0877ac */ /* 0x000ee20008000c00 */
[----:B------:R-:W4:Y:S01]  /*19e0*/  LDCU.64 UR12, c[0x0][0x490] ;  /* 0x00009200ff0c77ac */ /* 0x000f220008000a00 */
[----:B------:R-:W1:Y:S01]  /*19f0*/  LDCU.64 UR20, c[0x0][0x4b0] ;  /* 0x00009600ff1477ac */ /* 0x000e620008000a00 */
[----:B------:R-:W1:Y:S01]  /*1a00*/  LDCU.64 UR16, c[0x0][0x4d0] ;  /* 0x00009a00ff1077ac */ /* 0x000e620008000a00 */
[----:B------:R-:W1:Y:S01]  /*1a10*/  LDCU UR43, c[0x0][0x390] ;  /* 0x00007200ff2b77ac */ /* 0x000e620008000800 */
[----:B---3--:R-:W-:Y:S02]  /*1a20*/  UIMAD.WIDE.U32 UR4, UR35, UR9, URZ ;  /* 0x00000009230472a5 */ /* 0x008fe4000f8e00ff */
[----:B------:R-:W-:Y:S01]  /*1a30*/  UISETP.NE.AND UP0, UPT, UR8, 0x1, UPT ;  /* 0x000000010800788c */ /* 0x000fe2000bf05270 */
[----:B------:R-:W3:Y:S04]  /*1a40*/  LDCU UR44, c[0x0][0x38c] ;  /* 0x00007180ff2c77ac */ /* 0x000ee80008000800 */
[----:B------:R-:W-:Y:S01]  /*1a50*/  UMOV UR4, UR5 ;  /* 0x0000000500047c82 */ /* 0x000fe20008000000 */
[----:B------:R-:W1:Y:S01]  /*1a60*/  LDCU.64 UR14, c[0x0][0x4b8] ;  /* 0x00009700ff0e77ac */ /* 0x000e620008000a00 */
[----:B------:R-:W-:-:S02]  /*1a70*/  USHF.R.U32.HI UR6, URZ, UR10, UR4 ;  /* 0x0000000aff067299 */ /* 0x000fc40008011604 */
[----:B------:R-:W-:Y:S02]  /*1a80*/  UIADD3 UR34, UPT, UPT, UR49, UR27, URZ ;  /* 0x0000001b31227290 */ /* 0x000fe4000fffe0ff */
[----:B------:R-:W-:Y:S02]  /*1a90*/  USEL UR6, UR35, UR6, !UP0 ;  /* 0x0000000623067287 */ /* 0x000fe4000c000000 */
[----:B------:R-:W-:Y:S02]  /*1aa0*/  UISETP.NE.AND UP0, UPT, UR11, 0x1, UPT ;  /* 0x000000010b00788c */ /* 0x000fe4000bf05270 */
[----:B----4-:R-:W-:Y:S02]  /*1ab0*/  UIMAD.WIDE.U32 UR4, UR6, UR12, URZ ;  /* 0x0000000c060472a5 */ /* 0x010fe4000f8e00ff */
[----:B------:R-:W-:Y:S01]  /*1ac0*/  UIADD3 UR7, UPT, UPT, -UR6, URZ, URZ ;  /* 0x000000ff06077290 */ /* 0x000fe2000fffe1ff */
[----:B------:R-:W-:-:S03]  /*1ad0*/  UMOV UR24, URZ ;  /* 0x000000ff00187c82 */ /* 0x000fc60008000000 */
[----:B------:R-:W-:Y:S01]  /*1ae0*/  UIMAD UR7, UR8, UR7, UR35 ;  /* 0x00000007080772a4 */ /* 0x000fe2000f8e0223 */
[----:B------:R-:W-:Y:S02]  /*1af0*/  UMOV UR4, UR5 ;  /* 0x0000000500047c82 */ /* 0x000fe40008000000 */
[----:B------:R-:W-:Y:S02]  /*1b00*/  USHF.R.U32.HI UR13, URZ, UR13, UR4 ;  /* 0x0000000dff0d7299 */ /* 0x000fe40008011604 */
[----:B------:R-:W4:Y:S02]  /*1b10*/  LDCU.64 UR4, c[0x0][0x4d8] ;  /* 0x00009b00ff0477ac */ /* 0x000f240008000a00 */
[----:B------:R-:W-:-:S04]  /*1b20*/  USEL UR13, UR6, UR13, !UP0 ;  /* 0x0000000d060d7287 */ /* 0x000fc8000c000000 */
[----:B------:R-:W-:-:S04]  /*1b30*/  UIADD3 UR12, UPT, UPT, -UR13, URZ, URZ ;  /* 0x000000ff0d0c7290 */ /* 0x000fc8000fffe1ff */
[----:B------:R-:W-:Y:S02]  /*1b40*/  UIMAD UR12, UR11, UR12, UR6 ;  /* 0x0000000c0b0c72a4 */ /* 0x000fe4000f8e0206 */
[----:B-1----:R-:W-:Y:S02]  /*1b50*/  UIMAD UR11, UR7, UR20, UR16 ;  /* 0x00000014070b72a4 */ /* 0x002fe4000f8e0210 */
[----:B------:R-:W-:Y:S01]  /*1b60*/  UIMAD UR12, UR12, UR21, UR17 ;  /* 0x000000150c0c72a4 */ /* 0x000fe2000f8e0211 */
[----:B------:R-:W-:Y:S01]  /*1b70*/  UMOV UR6, UR26 ;  /* 0x0000001a00067c82 */ /* 0x000fe20008000000 */
[----:B------:R-:W-:Y:S01]  /*1b80*/  UMOV UR20, URZ ;  /* 0x000000ff00147c82 */ /* 0x000fe20008000000 */
[----:B---3--:R-:W-:-:S09]  /*1b90*/  UMOV UR21, URZ ;  /* 0x000000ff00157c82 */ /* 0x008fd20008000000 */
.L_x_29:
[----:B------:R-:W-:Y:S01]  /*1ba0*/  @!P3 MOV R3, 0x6000 ;  /* 0x000060000003b802 */ /* 0x000fe20000000f00 */
[----:B------:R-:W-:Y:S01]  /*1bb0*/  ULEA UR9, UR6, UR25, 0x3 ;  /* 0x0000001906097291 */ /* 0x000fe2000f8e18ff */
[----:B-12---:R-:W-:Y:S11]  /*1bc0*/  @P0 BRA `(.L_x_24) ;  /* 0x0000000000100947 */ /* 0x006ff60003800000 */
[----:B------:R-:W-:Y:S04]  /*1bd0*/  MOV R0, UR23 ;  /* 0x0000001700007c02 */ /* 0x000fe80008000f00 */
[----:B------:R-:W-:Y:S04]  /*1be0*/  SHF.L.U32 R5, R0, 0x1f, RZ ;  /* 0x0000001f00057819 */ /* 0x000fe800000006ff */
[----:B------:R-:W1:Y:S02]  /*1bf0*/  SYNCS.PHASECHK.TRANS64.TRYWAIT P0, [UR9+0x80], R5 ;  /* 0x00008005ff0075a7 */ /* 0x000e640008001109 */
[----:B-1----:R-:W-:Y:S05]  /*1c00*/  @!P0 BRA `(.L_x_25) ;  /* 0x0000007c003c8947 */ /* 0x002fea0003800000 */
.L_x_24:
[----:B------:R2:W-:Y:S01]  /*1c10*/  @!P3 SYNCS.ARRIVE.TRANS64 RZ, [UR9], R3 ;  /* 0x00000003ffffb9a7 */ /* 0x0005e20008000009 */
[----:B------:R-:W-:Y:S04]  /*1c20*/  ULOP3.LUT UR7, UR33, 0x2, URZ, 0xfc, !UPT ;  /* 0x0000000221077892 */ /* 0x000fe8000f8efcff */
[----:B------:R-:W-:Y:S09]  /*1c30*/  UISETP.NE.AND UP0, UPT, UR7, 0x2, UPT ;  /* 0x000000020700788c */ /* 0x000ff2000bf05270 */
[----:B------:R-:W-:Y:S05]  /*1c40*/  BRA.U UP0, `(.L_x_26) ;  /* 0x0000000100047547 */ /* 0x000fea000b800000 */
[----:B----4-:R-:W-:Y:S05]  /*1c50*/  BPT.TRAP 0x1 ;  /* 0x000000040000795c */ /* 0x010fea0000300000 */
.L_x_26:
[----:B------:R-:W-:Y:S04]  /*1c60*/  BSSY.RECONVERGENT B0, `(.L_x_27) ;  /* 0x0000003000007945 */ /* 0x000fe80003800200 */
[----:B------:R-:W-:Y:S05]  /*1c70*/  @P2 BRA `(.L_x_28) ;  /* 0x0000000000042947 */ /* 0x000fea0003800000 */
[----:B----4-:R-:W-:Y:S05]  /*1c80*/  BPT.TRAP 0x1 ;  /* 0x000000040000795c */ /* 0x010fea0000300000 */
.L_x_28:
[----:B----4-:R-:W-:Y:S05]  /*1c90*/  BSYNC.RECONVERGENT B0 ;  /* 0x0000000000007941 */ /* 0x010fea0003800200 */
.L_x_27:
[----:B------:R-:W-:Y:S02]  /*1ca0*/  UIADD3 UR7, UPT, UPT, UR6, 0x1, URZ ;  /* 0x0000000106077890 */ /* 0x000fe4000fffe0ff */
[----:B------:R-:W-:Y:S02]  /*1cb0*/  ULEA UR16, UR6, UR25, 0xc ;  /* 0x0000001906107291 */ /* 0x000fe4000f8e60ff */
[----:B------:R-:W-:Y:S02]  /*1cc0*/  UISETP.NE.AND UP0, UPT, UR7, 0x10, UPT ;  /* 0x000000100700788c */ /* 0x000fe4000bf05270 */
[----:B------:R-:W-:Y:S02]  /*1cd0*/  UIADD3 UR30, UP1, UPT, UR36, 0x80, URZ ;  /* 0x00000080241e7890 */ /* 0x000fe4000ff3e0ff */
[----:B------:R-:W-:Y:S02]  /*1ce0*/  USEL UR8, URZ, 0x1, UP0 ;  /* 0x00000001ff087887 */ /* 0x000fe40008000000 */
[----:B------:R-:W-:Y:S02]  /*1cf0*/  USEL UR26, UR7, URZ, UP0 ;  /* 0x000000ff071a7287 */ /* 0x000fe40008000000 */
[----:B------:R-:W-:Y:S02]  /*1d00*/  ULOP3.LUT UR23, UR23, UR8, URZ, 0x3c, !UPT ;  /* 0x0000000817177292 */ /* 0x000fe4000f8e3cff */
[----:B------:R-:W-:Y:S02]  /*1d10*/  ULEA UR7, UR26, UR25, 0x3 ;  /* 0x000000191a077291 */ /* 0x000fe4000f8e18ff */
[----:B------:R-:W-:Y:S02]  /*1d20*/  ULEA UR8, UR6, UR25, 0xd ;  /* 0x0000001906087291 */ /* 0x000fe4000f8e68ff */
[----:B------:R-:W-:Y:S01]  /*1d30*/  ULOP3.LUT UR9, UR9, 0xfefffff8, URZ, 0xc0, !UPT ;  /* 0xfefffff809097892 */ /* 0x000fe2000f8ec0ff */
[----:B-1----:R-:W-:Y:S01]  /*1d40*/  MOV R0, UR23 ;  /* 0x0000001700007c02 */ /* 0x002fe20008000f00 */
[----:B------:R-:W-:Y:S02]  /*1d50*/  USHF.L.U32 UR10, UR24, 0x6, URZ ;  /* 0x00000006180a7899 */ /* 0x000fe400080006ff */
[----:B------:R-:W-:Y:S01]  /*1d60*/  UIADD3.X UR31, UPT, UPT, URZ, UR37, URZ, UP1, !UPT ;  /* 0x00000025ff1f7290 */ /* 0x000fe20008ffe4ff */
[----:B--2---:R-:W-:Y:S01]  /*1d70*/  SHF.L.U32 R3, R0, 0x1f, RZ ;  /* 0x0000001f00037819 */ /* 0x004fe200000006ff */
[----:B------:R-:W-:Y:S02]  /*1d80*/  UIADD3 UR8, UPT, UPT, UR8, 0x8400, URZ ;  /* 0x0000840008087890 */ /* 0x000fe4000fffe0ff */
[----:B------:R-:W-:Y:S01]  /*1d90*/  UIADD3 UR28, UP0, UPT, UR36, 0x180, URZ ;  /* 0x00000180241c7890 */ /* 0x000fe2000ff1e0ff */
[----:B------:R3:W1:Y:S01]  /*1da0*/  SYNCS.PHASECHK.TRANS64.TRYWAIT P0, [UR7+0x80], R3 ;  /* 0x00008003ff0075a7 */ /* 0x0006620008001107 */
[----:B------:R-:W-:Y:S02]  /*1db0*/  UIMAD UR7, UR20, UR14, UR4 ;  /* 0x0000000e140772a4 */ /* 0x000fe4000f8e0204 */
[----:B------:R-:W-:Y:S02]  /*1dc0*/  UIMAD UR6, UR21, UR15, UR5 ;  /* 0x0000000f150672a4 */ /* 0x000fe4000f8e0205 */
[----:B------:R-:W-:Y:S02]  /*1dd0*/  UIADD3.X UR29, UPT, UPT, URZ, UR37, URZ, UP0, !UPT ;  /* 0x00000025ff1d7290 */ /* 0x000fe400087fe4ff */
[----:B------:R-:W-:Y:S02]  /*1de0*/  UPRMT UR6, UR7, 0x40, UR6 ;  /* 0x0000004007067896 */ /* 0x000fe40008000006 */
[----:B------:R-:W-:Y:S02]  /*1df0*/  UIADD3 UR16, UPT, UPT, UR16, 0x28400, URZ ;  /* 0x0002840010107890 */ /* 0x000fe4000fffe0ff */
[----:B------:R-:W-:Y:S02]  /*1e00*/  UPRMT UR6, UR6, 0x5410, URZ ;  /* 0x0000541006067896 */ /* 0x000fe400080000ff */
[----:B------:R-:W-:Y:S02]  /*1e10*/  UIADD3 UR32, UPT, UPT, UR20, 0x1, URZ ;  /* 0x0000000114207890 */ /* 0x000fe4000fffe0ff */
[----:B------:R-:W-:Y:S02]  /*1e20*/  UIADD3 UR22, UPT, UPT, UR21, 0x1, URZ ;  /* 0x0000000115167890 */ /* 0x000fe4000fffe0ff */
[----:B------:R-:W-:Y:S02]  /*1e30*/  UISETP.NE.AND UP2, UPT, UR32, UR44, UPT ;  /* 0x0000002c2000728c */ /* 0x000fe4000bf45270 */
[----:B------:R-:W-:Y:S02]  /*1e40*/  UIADD3 UR27, UPT, UPT, UR27, 0x1, URZ ;  /* 0x000000011b1b7890 */ /* 0x000fe4000fffe0ff */
[----:B------:R-:W-:Y:S01]  /*1e50*/  UIADD3 UR7, UPT, UPT, UR24, 0x1, URZ ;  /* 0x0000000118077890 */ /* 0x000fe2000fffe0ff */
[----:B------:R-:W-:Y:S01]  /*1e60*/  UMOV UR40, 0x0 ;  /* 0x0000000000287882 */ /* 0x000fe20000000000 */
[----:B------:R-:W-:Y:S01]  /*1e70*/  UMOV UR41, 0x10000000 ;  /* 0x1000000000297882 */ /* 0x000fe20000000000 */
[----:B------:R-:W-:Y:S01]  /*1e80*/  UMOV UR17, UR9 ;  /* 0x0000000900117c82 */ /* 0x000fe20008000000 */
[----:B------:R2:W-:Y:S01]  /*1e90*/  UTMALDG.4D.IM2COL.2CTA [UR8], [UR30], UR6, desc[UR40] ;  /* 0x000028081e0073b4 */ /* 0x0005e20008259006 */
[----:B------:R-:W-:Y:S02]  /*1ea0*/  UMOV UR18, UR10 ;  /* 0x0000000a00127c82 */ /* 0x000fe40008000000 */
[----:B------:R-:W-:Y:S04]  /*1eb0*/  @UP2 UIADD3 UR22, UPT, UPT, UR21, URZ, URZ ;  /* 0x000000ff15162290 */ /* 0x000fe8000fffe0ff */
[----:B------:R-:W-:Y:S01]  /*1ec0*/  UISETP.NE.AND UP0, UPT, UR22, UR43, UPT ;  /* 0x0000002b1600728c */ /* 0x000fe2000bf05270 */
[----:B------:R4:W-:Y:S10]  /*1ed0*/  UTMALDG.4D.2CTA [UR16], [UR28], desc[UR40] ;  /* 0x000028101c0075b4 */ /* 0x0009f40008219000 */
[----:B------:R-:W-:Y:S07]  /*1ee0*/  @UP0 UIADD3 UR7, UPT, UPT, UR24, URZ, URZ ;  /* 0x000000ff18070290 */ /* 0x000fee000fffe0ff */
[----:B------:R-:W-:Y:S01]  /*1ef0*/  UMOV UR24, UR7 ;  /* 0x0000000700187c82 */ /* 0x000fe20008000000 */
[----:B--2---:R-:W-:Y:S01]  /*1f00*/  UMOV UR6, UR26 ;  /* 0x0000001a00067c82 */ /* 0x004fe20008000000 */
[----:B----4-:R-:W-:Y:S02]  /*1f10*/  USEL UR21, UR22, URZ, UP0 ;  /* 0x000000ff16157287 */ /* 0x010fe40008000000 */
[----:B------:R-:W-:Y:S02]  /*1f20*/  UISETP.NE.AND UP0, UPT, UR27, UR34, UPT ;  /* 0x000000221b00728c */ /* 0x000fe4000bf05270 */
[----:B------:R-:W-:Y:S07]  /*1f30*/  USEL UR20, UR32, URZ, UP2 ;  /* 0x000000ff20147287 */ /* 0x000fee0009000000 */
[----:B---3--:R-:W-:Y:S05]  /*1f40*/  BRA.U UP0, `(.L_x_29) ;  /* 0xfffffffd00147547 */ /* 0x008fea000b83ffff */
.L_x_23:
[----:B------:R-:W-:Y:S01]  /*1f50*/  ULEA UR4, UR26, UR25, 0x3 ;  /* 0x000000191a047291 */ /* 0x000fe2000f8e18ff */
[----:B-1----:R-:W-:Y:S01]  /*1f60*/  MOV R0, UR23 ;  /* 0x0000001700007c02 */ /* 0x002fe20008000f00 */
[----:B------:R-:W-:Y:S01]  /*1f70*/  @!P1 SYNCS.ARRIVE.TRANS64.A1T0 RZ, [UR25+0x128], RZ ;  /* 0x000128ffffff99a7 */ /* 0x000fe20008100019 */
[----:B------:R-:W-:Y:S02]  /*1f80*/  UISETP.GE.AND UP0, UPT, UR45, 0x1, UPT ;  /* 0x000000012d00788c */ /* 0x000fe4000bf06270 */
[----:B------:R-:W-:-:S04]  /*1f90*/  SHF.L.U32 R0, R0, 0x1f, RZ ;  /* 0x0000001f00007819 */ /* 0x000fc800000006ff */
[----:B--2---:R1:W2:Y:S03]  /*1fa0*/  SYNCS.PHASECHK.TRANS64.TRYWAIT P0, [UR4+0x80], R0 ;  /* 0x00008000ff0075a7 */ /* 0x0042a60008001104 */
[----:B------:R-:W-:Y:S05]  /*1fb0*/  BRA.U !UP0, `(.L_x_30) ;  /* 0x00000005085c7547 */ /* 0x000fea000b800000 */
        /* <DEDUP_REMOVED lines=16> */
[----:B------:R-:W-:-:S03]  /*20c0*/  UMOV UR32, UR45 ;  /* 0x0000002d00207c82 */ /* 0x000fc60008000000 */
        /* <DEDUP_REMOVED lines=9> */
[----:B---3--:R-:W-:-:S11]  /*2160*/  UMOV UR6, UR26 ;  /* 0x0000001a00067c82 */ /* 0x008fd60008000000 */
.L_x_36:
[----:B------:R-:W-:Y:S01]  /*2170*/  @!P3 MOV R3, 0x6000 ;  /* 0x000060000003b802 */ /* 0x000fe20000000f00 */
[----:B------:R-:W-:Y:S01]  /*2180*/  ULEA UR9, UR6, UR25, 0x3 ;  /* 0x0000001906097291 */ /* 0x000fe2000f8e18ff */
[----:B-12---:R-:W-:Y:S11]  /*2190*/  @P0 BRA `(.L_x_31) ;  /* 0x0000000000100947 */ /* 0x006ff60003800000 */
[----:B------:R-:W-:Y:S04]  /*21a0*/  MOV R0, UR23 ;  /* 0x0000001700007c02 */ /* 0x000fe80008000f00 */
[----:B------:R-:W-:Y:S04]  /*21b0*/  SHF.L.U32 R5, R0, 0x1f, RZ ;  /* 0x0000001f00057819 */ /* 0x000fe800000006ff */
[----:B------:R-:W1:Y:S02]  /*21c0*/  SYNCS.PHASECHK.TRANS64.TRYWAIT P0, [UR9+0x80], R5 ;  /* 0x00008005ff0075a7 */ /* 0x000e640008001109 */
[----:B-1----:R-:W-:Y:S05]  /*21d0*/  @!P0 BRA `(.L_x_32) ;  /* 0x0000007400e08947 */ /* 0x002fea0003800000 */
.L_x_31:
[----:B------:R2:W-:Y:S01]  /*21e0*/  @!P3 SYNCS.ARRIVE.TRANS64 RZ, [UR9], R3 ;  /* 0x00000003ffffb9a7 */ /* 0x0005e20008000009 */
[----:B------:R-:W-:Y:S04]  /*21f0*/  ULOP3.LUT UR7, UR33, 0x2, URZ, 0xfc, !UPT ;  /* 0x0000000221077892 */ /* 0x000fe8000f8efcff */
[----:B------:R-:W-:Y:S09]  /*2200*/  UISETP.NE.AND UP0, UPT, UR7, 0x2, UPT ;  /* 0x000000020700788c */ /* 0x000ff2000bf05270 */
[----:B------:R-:W-:Y:S05]  /*2210*/  BRA.U UP0, `(.L_x_33) ;  /* 0x0000000100047547 */ /* 0x000fea000b800000 */
[----:B----4-:R-:W-:Y:S05]  /*2220*/  BPT.TRAP 0x1 ;  /* 0x000000040000795c */ /* 0x010fea0000300000 */
.L_x_33:
[----:B------:R-:W-:Y:S04]  /*2230*/  BSSY.RECONVERGENT B0, `(.L_x_34) ;  /* 0x0000003000007945 */ /* 0x000fe80003800200 */
[----:B------:R-:W-:Y:S05]  /*2240*/  @P2 BRA `(.L_x_35) ;  /* 0x0000000000042947 */ /* 0x000fea0003800000 */
[----:B----4-:R-:W-:Y:S05]  /*2250*/  BPT.TRAP 0x1 ;  /* 0x000000040000795c */ /* 0x010fea0000300000 */
.L_x_35:
[----:B----4-:R-:W-:Y:S05]  /*2260*/  BSYNC.RECONVERGENT B0 ;  /* 0x0000000000007941 */ /* 0x010fea0003800200 */
.L_x_34:
        /* <DEDUP_REMOVED lines=26> */
[----:B------:R-:W-:Y:S01]  /*2410*/  UIADD3 UR7, UPT, UPT, UR24, 0x1, URZ ;  /* 0x0000000118077890 */ /* 0x000fe2000fffe0ff */
[----:B------:R-:W-:Y:S01]  /*2420*/  UMOV UR40, 0x0 ;  /* 0x0000000000287882 */ /* 0x000fe20000000000 */
[----:B------:R-:W-:Y:S01]  /*2430*/  UMOV UR41, 0x10000000 ;  /* 0x1000000000297882 */ /* 0x000fe20000000000 */
[----:B------:R-:W-:Y:S01]  /*2440*/  UMOV UR17, UR9 ;  /* 0x0000000900117c82 */ /* 0x000fe20008000000 */
[----:B------:R2:W-:Y:S01]  /*2450*/  UTMALDG.4D.IM2COL.2CTA [UR8], [UR30], UR6, desc[UR40] ;  /* 0x000028081e0073b4 */ /* 0x0005e20008259006 */
[----:B------:R-:W-:Y:S04]  /*2460*/  UMOV UR18, UR10 ;  /* 0x0000000a00127c82 */ /* 0x000fe80008000000 */
[----:B------:R-:W-:Y:S04]  /*2470*/  @UP2 UIADD3 UR22, UPT, UPT, UR21, URZ, URZ ;  /* 0x000000ff15162290 */ /* 0x000fe8000fffe0ff */
[----:B------:R-:W-:Y:S01]  /*2480*/  UISETP.NE.AND UP0, UPT, UR22, UR43, UPT ;  /* 0x0000002b1600728c */ /* 0x000fe2000bf05270 */
[----:B------:R4:W-:Y:S10]  /*2490*/  UTMALDG.4D.2CTA [UR16], [UR28], desc[UR40] ;  /* 0x000028101c0075b4 */ /* 0x0009f40008219000 */
[----:B------:R-:W-:Y:S07]  /*24a0*/  @UP0 UIADD3 UR7, UPT, UPT, UR24, URZ, URZ ;  /* 0x000000ff18070290 */ /* 0x000fee000fffe0ff */
[----:B------:R-:W-:Y:S01]  /*24b0*/  UMOV UR24, UR7 ;  /* 0x0000000700187c82 */ /* 0x000fe20008000000 */
[----:B--2---:R-:W-:Y:S02]  /*24c0*/  UIADD3 UR6, UPT, UPT, UR32, -0x1, URZ ;  /* 0xffffffff20067890 */ /* 0x004fe4000fffe0ff */
[----:B----4-:R-:W-:Y:S02]  /*24d0*/  USEL UR21, UR22, URZ, UP0 ;  /* 0x000000ff16157287 */ /* 0x010fe40008000000 */
[----:B------:R-:W-:Y:S02]  /*24e0*/  UISETP.GT.U32.AND UP0, UPT, UR32, 0x1, UPT ;  /* 0x000000012000788c */ /* 0x000fe4000bf04070 */
[----:B------:R-:W-:Y:S01]  /*24f0*/  USEL UR20, UR27, URZ, UP2 ;  /* 0x000000ff1b147287 */ /* 0x000fe20009000000 */
[----:B------:R-:W-:Y:S01]  /*2500*/  UMOV UR32, UR6 ;  /* 0x0000000600207c82 */ /* 0x000fe20008000000 */
[----:B------:R-:W-:Y:S05]  /*2510*/  UMOV UR6, UR26 ;  /* 0x0000001a00067c82 */ /* 0x000fea0008000000 */
[----:B---3--:R-:W-:Y:S05]  /*2520*/  BRA.U UP0, `(.L_x_36) ;  /* 0xfffffffd00107547 */ /* 0x008fea000b83ffff */
.L_x_30:
[----:B------:R-:W-:Y:S01]  /*2530*/  SHF.L.U32 R3, R2, 0x1f, RZ ;  /* 0x0000001f02037819 */ /* 0x000fe200000006ff */
[----:B------:R-:W-:-:S03]  /*2540*/  NOP ;  /* 0x0000000000007918 */ /* 0x000fc60000000000 */
[----:B-12---:R-:W1:Y:S02]  /*2550*/  SYNCS.PHASECHK.TRANS64.TRYWAIT P0, [UR25+0x130], R3 ;  /* 0x00013003ff0075a7 */ /* 0x006e640008001119 */
[----:B-1----:R-:W-:Y:S05]  /*2560*/  @!P0 BRA `(.L_x_37) ;  /* 0x0000007400148947 */ /* 0x002fea0003800000 */
.L_x_133:
[----:B------:R-:W2:Y:S01]  /*2570*/  LDS.128 R4, [UR25+0x170] ;  /* 0x00017019ff047984 */ /* 0x000ea20008000c00 */
[----:B------:R-:W-:Y:S02]  /*2580*/  UIADD3 UR4, UPT, UPT, UR25, 0x138, URZ ;  /* 0x0000013819047890 */ /* 0x000fe4000fffe0ff */
[----:B------:R-:W-:Y:S01]  /*2590*/  UISETP.GE.AND UP0, UPT, UR39, 0x1, UPT ;  /* 0x000000012700788c */ /* 0x000fe2000bf06270 */
[----:B------:R-:W-:Y:S01]  /*25a0*/  @!PT LDS RZ, [RZ] ;  /* 0x00000000fffff984 */ /* 0x000fe20000000800 */
[----:B------:R-:W-:Y:S01]  /*25b0*/  @!PT LDS RZ, [RZ] ;  /* 0x00000000fffff984 */ /* 0x000fe20000000800 */
[----:B------:R-:W-:Y:S01]  /*25c0*/  @!PT LDS RZ, [RZ] ;  /* 0x00000000fffff984 */ /* 0x000fe20000000800 */
[----:B------:R-:W-:Y:S01]  /*25d0*/  @!PT LDS RZ, [RZ] ;  /* 0x00000000fffff984 */ /* 0x000fe20000000800 */
[----:B------:R3:W-:Y:S06]  /*25e0*/  MEMBAR.ALL.CTA ;  /* 0x0000000000007992 */ /* 0x0007ec0000008000 */
[----:B---3--:R-:W3:Y:S01]  /*25f0*/  FENCE.VIEW.ASYNC.S ;  /* 0x00000000000073c6 */ /* 0x008ee20000000000 */
[----:B------:R-:W-:-:S09]  /*2600*/  UPRMT UR4, URZ, 0x654, UR4 ;  /* 0x00000654ff047896 */ /* 0x000fd20008000004 */
[----:B---3--:R-:W-:Y:S01]  /*2610*/  SYNCS.ARRIVE.TRANS64.RED.A1T0 RZ, [UR4], RZ ;  /* 0x000000ffffff79a7 */ /* 0x008fe20008100404 */
[----:B--2---:R-:W-:-:S13]  /*2620*/  LOP3.LUT P0, RZ, R6, 0x1, RZ, 0xc0, !PT ;  /* 0x0000000106ff7812 */ /* 0x004fda000780c0ff */
[----:B------:R-:W-:Y:S01]  /*2630*/  VOTEU.ANY UP1, P0 ;  /* 0x0000000000ff7886 */ /* 0x000fe20000020100 */
[----:B------:R-:W-:-:S13]  /*2640*/  PLOP3.LUT P0, PT, PT, PT, UP1, 0x80, 0x8 ;  /* 0x000000000008781c */ /* 0x000fda0003f0f018 */
[----:B-1----:R-:W-:Y:S02]  /*2650*/  @P0 MOV R0, R4 ;  /* 0x0000000400000202 */ /* 0x002fe40000000f00 */
[----:B------:R-:W-:Y:S02]  /*2660*/  @P0 LOP3.LUT R4, R5, 0xffff, RZ, 0xc0, !PT ;  /* 0x0000ffff05040812 */ /* 0x000fe400078ec0ff */
[----:B------:R-:W-:Y:S02]  /*2670*/  @P0 R2UR UR6, R0 ;  /* 0x00000000000602ca */ /* 0x000fe400000e0000 */
[----:B------:R-:W-:-:S11]  /*2680*/  @P0 R2UR UR5, R4 ;  /* 0x00000000040502ca */ /* 0x000fd600000e0000 */
[----:B------:R-:W-:Y:S02]  /*2690*/  @UP1 UMOV UR42, UR6 ;  /* 0x00000006002a1c82 */ /* 0x000fe40008000000 */
[----:B------:R-:W-:Y:S01]  /*26a0*/  @UP1 UMOV UR38, UR5 ;  /* 0x0000000500261c82 */ /* 0x000fe20008000000 */
[----:B------:R-:W-:Y:S05]  /*26b0*/  BRA.U !UP0, `(.L_x_38) ;  /* 0x0000000108d47547 */ /* 0x000fea000b800000 */
[----:B------:R-:W1:Y:S01]  /*26c0*/  LDCU.128 UR16, c[0x0][0xb10] ;  /* 0x00016200ff1077ac */ /* 0x000e620008000c00 */
[----:B------:R-:W2:Y:S01]  /*26d0*/  LDCU UR21, c[0x0][0xb20] ;  /* 0x00016400ff1577ac */ /* 0x000ea20008000800 */
[----:B------:R-:W3:Y:S01]  /*26e0*/  LDCU UR20, c[0x0][0xb0c] ;  /* 0x00016180ff1477ac */ /* 0x000ee20008000800 */
[----:B------:R-:W4:Y:S01]  /*26f0*/  LDCU.64 UR8, c[0x0][0xb28] ;  /* 0x00016500ff0877ac */ /* 0x000f220008000a00 */
[----:B------:R-:W-:Y:S02]  /*2700*/  UISETP.NE.AND UP3, UPT, UR39, 0x1, UPT ;  /* 0x000000012700788c */ /* 0x000fe4000bf65270 */
[----:B-1----:R-:W-:Y:S02]  /*2710*/  UIMAD.WIDE.U32 UR4, UR46, UR19, URZ ;  /* 0x000000132e0472a5 */ /* 0x002fe4000f8e00ff */
[----:B------:R-:W-:Y:S02]  /*2720*/  UIMAD.WIDE.U32 UR6, UR47, UR16, URZ ;  /* 0x000000102f0672a5 */ /* 0x000fe4000f8e00ff */
[----:B------:R-:W-:-:S02]  /*2730*/  UISETP.NE.AND UP0, UPT, UR18, 0x1, UPT ;  /* 0x000000011200788c */ /* 0x000fc4000bf05270 */
[----:B------:R-:W-:Y:S01]  /*2740*/  UIMAD.WIDE.U32 UR14, UR38, UR19, URZ ;  /* 0x00000013260e72a5 */ /* 0x000fe2000f8e00ff */
[----:B------:R-:W-:Y:S01]  /*2750*/  UMOV UR4, UR5 ;  /* 0x0000000500047c82 */ /* 0x000fe20008000000 */
[----:B---3--:R-:W-:Y:S02]  /*2760*/  UISETP.NE.AND UP2, UPT, UR20, 0x1, UPT ;  /* 0x000000011400788c */ /* 0x008fe4000bf45270 */
[----:B--2---:R-:W-:Y:S02]  /*2770*/  USHF.R.U32.HI UR5, URZ, UR21, UR4 ;  /* 0x00000015ff057299 */ /* 0x004fe40008011604 */
[----:B------:R-:W-:Y:S01]  /*2780*/  UIMAD.WIDE.U32 UR12, UR42, UR16, URZ ;  /* 0x000000102a0c72a5 */ /* 0x000fe2000f8e00ff */
[----:B------:R-:W-:Y:S01]  /*2790*/  UMOV UR4, UR7 ;  /* 0x0000000700047c82 */ /* 0x000fe20008000000 */
[----:B------:R-:W-:Y:S02]  /*27a0*/  USEL UR5, UR46, UR5, !UP0 ;  /* 0x000000052e057287 */ /* 0x000fe4000c000000 */
[----:B------:R-:W-:-:S02]  /*27b0*/  USHF.R.U32.HI UR4, URZ, UR17, UR4 ;  /* 0x00000011ff047299 */ /* 0x000fc40008011604 */
[----:B----4-:R-:W-:Y:S02]  /*27c0*/  UIMAD.WIDE.U32 UR10, UR5, UR8, URZ ;  /* 0x00000008050a72a5 */ /* 0x010fe4000f8e00ff */
[----:B------:R-:W-:Y:S01]  /*27d0*/  USEL UR6, UR47, UR4, !UP2 ;  /* 0x000000042f067287 */ /* 0x000fe2000d000000 */
[----:B------:R-:W-:Y:S02]  /*27e0*/  UMOV UR12, UR13 ;  /* 0x0000000d000c7c82 */ /* 0x000fe40008000000 */
[----:B------:R-:W-:Y:S01]  /*27f0*/  UMOV UR4, UR15 ;  /* 0x0000000f00047c82 */ /* 0x000fe20008000000 */
[----:B------:R-:W-:Y:S01]  /*2800*/  UIMAD.WIDE.U32 UR14, UR6, UR8, URZ ;  /* 0x00000008060e72a5 */ /* 0x000fe2000f8e00ff */
[----:B------:R-:W-:Y:S01]  /*2810*/  UMOV UR10, UR11 ;  /* 0x0000000b000a7c82 */ /* 0x000fe20008000000 */
[----:B------:R-:W-:Y:S02]  /*2820*/  USHF.R.U32.HI UR4, URZ, UR21, UR4 ;  /* 0x00000015ff047299 */ /* 0x000fe40008011604 */
[----:B------:R-:W-:-:S03]  /*2830*/  @UP3 USHF.R.U32.HI UR5, URZ, UR9, UR10 ;  /* 0x00000009ff053299 */ /* 0x000fc6000801160a */
[----:B------:R-:W-:Y:S01]  /*2840*/  UMOV UR14, UR15 ;  /* 0x0000000f000e7c82 */ /* 0x000fe20008000000 */
[----:B------:R-:W-:Y:S02]  /*2850*/  USHF.R.U32.HI UR17, URZ, UR17, UR12 ;  /* 0x00000011ff117299 */ /* 0x000fe4000801160c */
[----:B------:R-:W-:Y:S02]  /*2860*/  USEL UR4, UR38, UR4, !UP0 ;  /* 0x0000000426047287 */ /* 0x000fe4000c000000 */
[----:B------:R-:W-:Y:S02]  /*2870*/  @UP3 USHF.R.U32.HI UR6, URZ, UR9, UR14 ;  /* 0x00000009ff063299 */ /* 0x000fe4000801160e */
[----:B------:R-:W-:Y:S02]  /*2880*/  UIMAD UR7, UR39, UR5, URZ ;  /* 0x00000005270772a4 */ /* 0x000fe4000f8e02ff */
[----:B------:R-:W-:Y:S02]  /*2890*/  USEL UR5, UR42, UR17, !UP2 ;  /* 0x000000112a057287 */ /* 0x000fe4000d000000 */
[----:B------:R-:W-:-:S02]  /*28a0*/  UIMAD UR10, UR39, UR6, URZ ;  /* 0x00000006270a72a4 */ /* 0x000fc4000f8e02ff */
[----:B------:R-:W-:Y:S02]  /*28b0*/  UISETP.GE.AND UP0, UPT, UR4, UR7, UPT ;  /* 0x000000070400728c */ /* 0x000fe4000bf06270 */
[----:B------:R-:W-:Y:S02]  /*28c0*/  UIMAD.WIDE.U32 UR12, UR4, UR8, URZ ;  /* 0x00000008040c72a5 */ /* 0x000fe4000f8e00ff */
[----:B------:R-:W-:Y:S02]  /*28d0*/  UISETP.GE.OR UP0, UPT, UR5, UR10, UP0 ;  /* 0x0000000a0500728c */ /* 0x000fe40008706670 */
[----:B------:R-:W-:Y:S02]  /*28e0*/  UIMAD.WIDE.U32 UR10, UR5, UR8, URZ ;  /* 0x00000008050a72a5 */ /* 0x000fe4000f8e00ff */
[----:B------:R-:W-:Y:S01]  /*28f0*/  UIADD3 UR12, UPT, UPT, -UR4, URZ, URZ ;  /* 0x000000ff040c7290 */ /* 0x000fe2000fffe1ff */
[----:B------:R-:W-:Y:S01]  /*2900*/  UMOV UR8, UR13 ;  /* 0x0000000d00087c82 */ /* 0x000fe20008000000 */
[----:B------:R-:W-:-:S02]  /*2910*/  UIADD3 UR10, UPT, UPT, -UR5, URZ, URZ ;  /* 0x000000ff050a7290 */ /* 0x000fc4000fffe1ff */
[----:B------:R-:W-:-:S03]  /*2920*/  USHF.R.U32.HI UR8, URZ, UR9, UR8 ;  /* 0x00000009ff087299 */ /* 0x000fc60008011608 */
[----:B------:R-:W-:Y:S01]  /*2930*/  @!UP0 UMOV UR7, UR11 ;  /* 0x0000000b00078c82 */ /* 0x000fe20008000000 */
[----:B------:R-:W-:Y:S02]  /*2940*/  UIMAD UR12, UR18, UR12, UR38 ;  /* 0x0000000c120c72a4 */ /* 0x000fe4000f8e0226 */
[----:B------:R-:W-:Y:S02]  /*2950*/  USEL UR8, UR4, UR8, !UP3 ;  /* 0x0000000804087287 */ /* 0x000fe4000d800000 */
[----:B------:R-:W-:Y:S02]  /*2960*/  @!UP0 USHF.R.U32.HI UR7, URZ, UR9, UR7 ;  /* 0x00000009ff078299 */ /* 0x000fe40008011607 */
[----:B------:R-:W-:Y:S02]  /*2970*/  UIADD3 UR9, UPT, UPT, -UR8, URZ, URZ ;  /* 0x000000ff08097290 */ /* 0x000fe4000fffe1ff */
[----:B------:R-:W-:Y:S02]  /*2980*/  @!UP0 USEL UR7, UR5, UR7, !UP3 ;  /* 0x0000000705078287 */ /* 0x000fe4000d800000 */
[----:B------:R-:W-:-:S02]  /*2990*/  UIMAD UR9, UR39, UR9, UR4 ;  /* 0x00000009270972a4 */ /* 0x000fc4000f8e0204 */
[----:B------:R-:W-:Y:S02]  /*29a0*/  @!UP0 UIADD3 UR8, UPT, UPT, UR8, -UR7, URZ ;  /* 0x8000000708088290 */ /* 0x000fe4000fffe0ff */
[----:B------:R-:W-:Y:S02]  /*29b0*/  @!UP0 UIMAD UR7, UR9, UR6, UR7 ;  /* 0x00000006090782a4 */ /* 0x000fe4000f8e0207 */
[----:B------:R-:W-:Y:S02]  /*29c0*/  @!UP0 UIMAD UR4, UR39, UR8, UR5 ;  /* 0x00000008270482a4 */ /* 0x000fe4000f8e0205 */
[----:B------:R-:W-:Y:S02]  /*29d0*/  UIMAD UR6, UR20, UR10, UR42 ;  /* 0x0000000a140672a4 */ /* 0x000fe4000f8e022a */
[----:B------:R-:W-:Y:S01]  /*29e0*/  UIMAD UR38, UR4, UR18, UR12 ;  /* 0x00000012042672a4 */ /* 0x000fe2000f8e020c */
[----:B------:R-:W-:Y:S02]  /*29f0*/  @!UP0 UMOV UR5, UR7 ;  /* 0x0000000700058c82 */ /* 0x000fe40008000000 */
[----:B------:R-:W-:-:S12]  /*2a00*/  UIMAD UR42, UR5, UR20, UR6 ;  /* 0x00000014052a72a4 */ /* 0x000fd8000f8e0206 */
.L_x_38:
[----:B------:R-:W1:Y:S02]  /*2a10*/  LDCU UR4, c[0x0][0xb30] ;  /* 0x00016600ff0477ac */ /* 0x000e640008000800 */
[----:B-1----:R-:W-:-:S09]  /*2a20*/  UISETP.NE.AND UP0, UPT, UR4, 0x1, UPT ;  /* 0x000000010400788c */ /* 0x002fd2000bf05270 */
[----:B------:R-:W-:Y:S05]  /*2a30*/  BRA.U UP0, `(.L_x_39) ;  /* 0x0000000100447547 */ /* 0x000fea000b800000 */
[----:B------:R-:W1:Y:S01]  /*2a40*/  LDCU.128 UR8, c[0x0][0xb10] ;  /* 0x00016200ff0877ac */ /* 0x000e620008000c00 */
[----:B------:R-:W2:Y:S01]  /*2a50*/  LDCU UR12, c[0x0][0xb0c] ;  /* 0x00016180ff0c77ac */ /* 0x000ea20008000800 */
[----:B------:R-:W3:Y:S01]  /*2a60*/  LDCU UR13, c[0x0][0xb20] ;  /* 0x00016400ff0d77ac */ /* 0x000ee20008000800 */
[----:B-1----:R-:W-:Y:S02]  /*2a70*/  UIMAD.WIDE.U32 UR6, UR42, UR8, URZ ;  /* 0x000000082a0672a5 */ /* 0x002fe4000f8e00ff */
[----:B------:R-:W-:Y:S02]  /*2a80*/  UIMAD.WIDE.U32 UR4, UR38, UR11, URZ ;  /* 0x0000000b260472a5 */ /* 0x000fe4000f8e00ff */
[----:B--2---:R-:W-:Y:S02]  /*2a90*/  UISETP.NE.AND UP2, UPT, UR12, 0x1, UPT ;  /* 0x000000010c00788c */ /* 0x004fe4000bf45270 */
[----:B------:R-:W-:Y:S01]  /*2aa0*/  UISETP.NE.AND UP0, UPT, UR10, 0x1, UPT ;  /* 0x000000010a00788c */ /* 0x000fe2000bf05270 */
[----:B------:R-:W-:-:S02]  /*2ab0*/  UMOV UR6, UR7 ;  /* 0x0000000700067c82 */ /* 0x000fc40008000000 */
[----:B------:R-:W-:Y:S01]  /*2ac0*/  UMOV UR4, UR5 ;  /* 0x0000000500047c82 */ /* 0x000fe20008000000 */
[----:B------:R-:W-:Y:S02]  /*2ad0*/  USHF.R.U32.HI UR6, URZ, UR9, UR6 ;  /* 0x00000009ff067299 */ /* 0x000fe40008011606 */
[----:B---3--:R-:W-:Y:S02]  /*2ae0*/  USHF.R.U32.HI UR4, URZ, UR13, UR4 ;  /* 0x0000000dff047299 */ /* 0x008fe40008011604 */
[----:B------:R-:W-:Y:S02]  /*2af0*/  USEL UR5, UR42, UR6, !UP2 ;  /* 0x000000062a057287 */ /* 0x000fe4000d000000 */
[----:B------:R-:W-:-:S04]  /*2b00*/  USEL UR4, UR38, UR4, !UP0 ;  /* 0x0000000426047287 */ /* 0x000fc8000c000000 */
[----:B------:R-:W-:Y:S02]  /*2b10*/  UIADD3 UR6, UPT, UPT, UR5, -UR4, URZ ;  /* 0x8000000405067290 */ /* 0x000fe4000fffe0ff */
[----:B------:R-:W-:Y:S02]  /*2b20*/  UIADD3 UR4, UPT, UPT, -UR5, UR4, URZ ;  /* 0x0000000405047290 */ /* 0x000fe4000fffe1ff */
[----:B------:R-:W-:Y:S02]  /*2b30*/  UIMAD UR38, UR6, UR10, UR38 ;  /* 0x0000000a062672a4 */ /* 0x000fe4000f8e0226 */
[----:B------:R-:W-:-:S12]  /*2b40*/  UIMAD UR42, UR4, UR12, UR42 ;  /* 0x0000000c042a72a4 */ /* 0x000fd8000f8e022a */
.L_x_39:
[----:B------:R-:W-:Y:S01]  /*2b50*/  R2UR UR5, R176 ;  /* 0x00000000b00572ca */ /* 0x000fe200000e0000 */
[----:B------:R-:W-:Y:S01]  /*2b60*/  UMOV UR27, UR34 ;  /* 0x00000022001b7c82 */ /* 0x000fe20008000000 */
[----:B------:R-:W-:Y:S02]  /*2b70*/  R2UR UR4, R175 ;  /* 0x00000000af0472ca */ /* 0x000fe400000e0000 */
[----:B------:R-:W-:Y:S02]  /*2b80*/  PLOP3.LUT P1, PT, PT, PT, PT, 0x80, 0x8 ;  /* 0x000000000008781c */ /* 0x000fe40003f2f070 */
[----:B------:R-:W-:-:S07]  /*2b90*/  LOP3.LUT R2, R2, 0x1, RZ, 0x3c, !PT ;  /* 0x0000000102027812 */ /* 0x000fce00078e3cff */
[----:B------:R-:W-:Y:S02]  /*2ba0*/  UIADD3 UR50, UPT, UPT, UR42, UR5, URZ ;  /* 0x000000052a327290 */ /* 0x000fe4000fffe0ff */
[----:B------:R-:W-:Y:S01]  /*2bb0*/  UIADD3 UR21, UPT, UPT, UR38, UR4, URZ ;  /* 0x0000000426157290 */ /* 0x000fe2000fffe0ff */
[----:B------:R-:W-:Y:S11]  /*2bc0*/  BRA.U UP1, `(.L_x_40) ;  /* 0xffffffed013c7547 */ /* 0x000ff6000b83ffff */
[----:B------:R-:W-:Y:S01]  /*2bd0*/  UIADD3 UR25, UPT, UPT, UR25, 0x80, URZ ;  /* 0x0000008019197890 */ /* 0x000fe2000fffe0ff */
[----:B------:R-:W-:-:S03]  /*2be0*/  MOV R3, UR23 ;  /* 0x0000001700037c02 */ /* 0x000fc60008000f00 */
[----:B------:R-:W-:Y:S01]  /*2bf0*/  ULEA UR4, UR26, UR25, 0x3 ;  /* 0x000000191a047291 */ /* 0x000fe2000f8e18ff */
[----:B------:R-:W-:-:S08]  /*2c00*/  SHF.L.U32 R3, R3, 0x1f, RZ ;  /* 0x0000001f03037819 */ /* 0x000fd000000006ff */
[----:B------:R-:W1:Y:S02]  /*2c10*/  SYNCS.PHASECHK.TRANS64.TRYWAIT P0, [UR4], R3 ;  /* 0x00000003ff0075a7 */ /* 0x000e640008001104 */
[----:B-1----:R-:W-:Y:S05]  /*2c20*/  @!P0 BRA `(.L_x_41) ;  /* 0x0000006c007c8947 */ /* 0x002fea0003800000 */
.L_x_135:
[----:B------:R-:W-:-:S04]  /*2c30*/  UIADD3 UR4, UPT, UPT, UR26, 0x1, URZ ;  /* 0x000000011a047890 */ /* 0x000fc8000fffe0ff */
[----:B------:R-:W-:-:S04]  /*2c40*/  UISETP.NE.AND UP0, UPT, UR4, 0x10, UPT ;  /* 0x000000100400788c */ /* 0x000fc8000bf05270 */
[----:B------:R-:W-:Y:S02]  /*2c50*/  USEL UR5, URZ, 0x1, UP0 ;  /* 0x00000001ff057887 */ /* 0x000fe40008000000 */
[----:B------:R-:W-:Y:S02]  /*2c60*/  USEL UR4, UR4, URZ, UP0 ;  /* 0x000000ff04047287 */ /* 0x000fe40008000000 */
[----:B------:R-:W-:Y:S02]  /*2c70*/  ULOP3.LUT UR6, UR23, UR5, URZ, 0x3c, !UPT ;  /* 0x0000000517067292 */ /* 0x000fe4000f8e3cff */
[----:B------:R-:W-:-:S04]  /*2c80*/  ULEA UR5, UR4, UR25, 0x3 ;  /* 0x0000001904057291 */ /* 0x000fc8000f8e18ff */
[----:B-1----:R-:W-:-:S04]  /*2c90*/  MOV R3, UR6 ;  /* 0x0000000600037c02 */ /* 0x002fc80008000f00 */
[----:B------:R-:W-:-:S04]  /*2ca0*/  SHF.L.U32 R3, R3, 0x1f, RZ ;  /* 0x0000001f03037819 */ /* 0x000fc800000006ff */
[----:B------:R-:W1:Y:S02]  /*2cb0*/  SYNCS.PHASECHK.TRANS64.TRYWAIT P0, [UR5], R3 ;  /* 0x00000003ff0075a7 */ /* 0x000e640008001105 */
[----:B-1----:R-:W-:Y:S05]  /*2cc0*/  @!P0 BRA `(.L_x_42) ;  /* 0x0000006c006c8947 */ /* 0x002fea0003800000 */
.L_x_137:
        /* <DEDUP_REMOVED lines=10> */
.L_x_139:
        /* <DEDUP_REMOVED lines=10> */
.L_x_141:
        /* <DEDUP_REMOVED lines=10> */
.L_x_143:
        /* <DEDUP_REMOVED lines=10> */
.L_x_145:
        /* <DEDUP_REMOVED lines=10> */
.L_x_147:
        /* <DEDUP_REMOVED lines=10> */
.L_x_149:
        /* <DEDUP_REMOVED lines=10> */
.L_x_151:
        /* <DEDUP_REMOVED lines=10> */
.L_x_153:
        /* <DEDUP_REMOVED lines=10> */
.L_x_155:
        /* <DEDUP_REMOVED lines=10> */
.L_x_157:
        /* <DEDUP_REMOVED lines=10> */
.L_x_159:
        /* <DEDUP_REMOVED lines=10> */
.L_x_161:
        /* <DEDUP_REMOVED lines=10> */
.L_x_163:
[----:B------:R-:W-:-:S04]  /*34f0*/  UIADD3 UR4, UPT, UPT, UR4, 0x1, URZ ;  /* 0x0000000104047890 */ /* 0x000fc8000fffe0ff */
[----:B------:R-:W-:-:S04]  /*3500*/  UISETP.NE.AND UP0, UPT, UR4, 0x10, UPT ;  /* 0x000000100400788c */ /* 0x000fc8000bf05270 */
[----:B------:R-:W-:Y:S02]  /*3510*/  USEL UR5, URZ, 0x1, UP0 ;  /* 0x00000001ff057887 */ /* 0x000fe40008000000 */
[----:B------:R-:W-:Y:S02]  /*3520*/  USEL UR4, UR4, URZ, UP0 ;  /* 0x000000ff04047287 */ /* 0x000fe40008000000 */
[----:B------:R-:W-:Y:S02]  /*3530*/  ULOP3.LUT UR5, UR6, UR5, URZ, 0x3c, !UPT ;  /* 0x0000000506057292 */ /* 0x000fe4000f8e3cff */
[----:B------:R-:W-:-:S04]  /*3540*/  ULEA UR4, UR4, UR25, 0x3 ;  /* 0x0000001904047291 */ /* 0x000fc8000f8e18ff */
[----:B------:R-:W-:Y:S02]  /*3550*/  IMAD.U32 R2, RZ, RZ, UR5 ;  /* 0x00000005ff027e24 */ /* 0x000fe4000f8e00ff */
[----:B-1----:R-:W-:-:S03]  /*3560*/  MOV R0, UR4 ;  /* 0x0000000400007c02 */ /* 0x002fc60008000f00 */
[----:B------:R-:W-:-:S07]  /*3570*/  SHF.L.U32 R3, R2, 0x1f, RZ ;  /* 0x0000001f02037819 */ /* 0x000fce00000006ff */
.L_x_56:
[----:B-1----:R1:W2:Y:S02]  /*3580*/  SYNCS.PHASECHK.TRANS64.TRYWAIT P0, [R0+URZ], R3 ;  /* 0x00000003000075a7 */ /* 0x0022a400080011ff */
[----:B--2---:R-:W-:Y:S05]  /*3590*/  @!P0 NANOSLEEP.SYNCS 0x989680 ;  /* 0x009896800000895d */ /* 0x004fea0003900000 */
[----:B------:R-:W2:Y:S02]  /*35a0*/  @!P0 SYNCS.PHASECHK.TRANS64 P0, [R0+URZ], R3 ;  /* 0x00000003000085a7 */ /* 0x000ea400080010ff */
[----:B--2---:R-:W-:Y:S05]  /*35b0*/  @P0 EXIT ;  /* 0x000000000000094d */ /* 0x004fea0003800000 */
[----:B------:R-:W-:Y:S05]  /*35c0*/  BRA `(.L_x_56) ;  /* 0xfffffffc00ec7947 */ /* 0x000fea000383ffff */
.L_x_22:
[----:B------:R-:W-:-:S04]  /*35d0*/  UISETP.NE.AND UP0, UPT, UR43, URZ, UPT ;  /* 0x000000ff2b00728c */ /* 0x000fc8000bf05270 */
[----:B------:R-:W-:-:S09]  /*35e0*/  UISETP.NE.OR UP0, UPT, UR18, 0x1, UP0 ;  /* 0x000000011200788c */ /* 0x000fd20008705670 */
[----:B------:R-:W-:Y:S05]  /*35f0*/  BRA.U UP0, `(.L_x_57) ;  /* 0x0000000100b07547 */ /* 0x000fea000b800000 */
[----:B------:R-:W-:Y:S01]  /*3600*/  UMOV UR4, 0x400 ;  /* 0x0000040000047882 */ /* 0x000fe20000000000 */
[----:B------:R-:W-:Y:S01]  /*3610*/  HFMA2 R2, -RZ, RZ, 0, 5.9604644775390625e-08 ;  /* 0x00000001ff027431 */ /* 0x000fe200000001ff */
[----:B------:R-:W-:Y:S01]  /*3620*/  ULEA UR4, UR43, UR4, 0x18 ;  /* 0x000000042b047291 */ /* 0x000fe2000f8ec0ff */
[----:B------:R-:W-:Y:S01]  /*3630*/  ISETP.GE.U32.AND P0, PT, R3, 0x2, PT ;  /* 0x000000020300780c */ /* 0x000fe20003f06070 */
[----:B------:R-:W-:Y:S02]  /*3640*/  IMAD.MOV.U32 R8, RZ, RZ, RZ ;  /* 0x000000ffff087224 */ /* 0x000fe400078e00ff */
[----:B------:R-:W-:Y:S02]  /*3650*/  UIADD3 UR5, UPT, UPT, UR4, 0x138, URZ ;  /* 0x0000013804057890 */ /* 0x000fe4000fffe0ff */
[----:B------:R-:W-:Y:S02]  /*3660*/  UIADD3 UR8, UPT, UPT, UR4, 0x130, URZ ;  /* 0x0000013004087890 */ /* 0x000fe4000fffe0ff */
[----:B------:R-:W-:-:S12]  /*3670*/  UPRMT UR5, URZ, 0x654, UR5 ;  /* 0x00000654ff057896 */ /* 0x000fd80008000005 */
.L_x_60:
[----:B------:R-:W-:Y:S01]  /*3680*/  SHF.L.U32 R7, R2, 0x1f, RZ ;  /* 0x0000001f02077819 */ /* 0x000fe200000006ff */
[----:B------:R-:W-:Y:S02]  /*3690*/  IMAD.U32 R4, RZ, RZ, UR8 ;  /* 0x00000008ff047e24 */ /* 0x000fe4000f8e00ff */
[----:B------:R-:W-:Y:S01]  /*36a0*/  @!P0 IMAD.MOV.U32 R5, RZ, RZ, 0x10 ;  /* 0x00000010ff058424 */ /* 0x000fe200078e00ff */
[----:B------:R-:W2:Y:S02]  /*36b0*/  SYNCS.PHASECHK.TRANS64.TRYWAIT P1, [UR4+0x138], R7 ;  /* 0x00013807ff0075a7 */ /* 0x000ea40008021104 */
[----:B------:R-:W-:-:S04]  /*36c0*/  PRMT R9, R3, 0x654, R4 ;  /* 0x0000065403097816 */ /* 0x000fc80000000004 */
[----:B------:R-:W-:Y:S01]  /*36d0*/  SEL R0, R9, R0, !P0 ;  /* 0x0000000009007207 */ /* 0x000fe20004000000 */
[----:B--2---:R-:W-:Y:S06]  /*36e0*/  @!P1 BRA `(.L_x_58) ;  /* 0x0000006800349947 */ /* 0x004fec0003800000 */
.L_x_165:
[----:B------:R-:W-:Y:S01]  /*36f0*/  UIADD3 UR6, UPT, UPT, UR4, 0x170, URZ ;  /* 0x0000017004067890 */ /* 0x000fe2000fffe0ff */
[----:B------:R3:W-:Y:S01]  /*3700*/  @!P0 SYNCS.ARRIVE.TRANS64.RED RZ, [R0+URZ], R5 ;  /* 0x0000000500ff89a7 */ /* 0x0007e200080004ff */
[----:B------:R-:W-:Y:S01]  /*3710*/  UIADD3 UR7, UPT, UPT, UR4, 0x130, URZ ;  /* 0x0000013004077890 */ /* 0x000fe2000fffe0ff */
[----:B------:R-:W-:-:S08]  /*3720*/  LOP3.LUT R2, R2, 0x1, RZ, 0x3c, !PT ;  /* 0x0000000102027812 */ /* 0x000fd000078e3cff */
[----:B------:R-:W-:Y:S06]  /*3730*/  UGETNEXTWORKID.BROADCAST [UR6], [UR7] ;  /* 0x00000000060073ca */ /* 0x000fec0008000100 */
[----:B---3--:R-:W-:-:S04]  /*3740*/  SHF.L.U32 R5, R8, 0x1f, RZ ;  /* 0x0000001f08057819 */ /* 0x008fc800000006ff */
[----:B------:R-:W3:Y:S02]  /*3750*/  SYNCS.PHASECHK.TRANS64.TRYWAIT P1, [UR4+0x130], R5 ;  /* 0x00013005ff0075a7 */ /* 0x000ee40008021104 */
[----:B---3--:R-:W-:Y:S05]  /*3760*/  @!P1 BRA `(.L_x_59) ;  /* 0x00000068002c9947 */ /* 0x008fea0003800000 */
.L_x_167:
[----:B--2---:R-:W2:Y:S01]  /*3770*/  LDS.128 R4, [UR4+0x170] ;  /* 0x00017004ff047984 */ /* 0x004ea20008000c00 */
[----:B------:R-:W-:Y:S01]  /*3780*/  LOP3.LUT R8, R8, 0x1, RZ, 0x3c, !PT ;  /* 0x0000000108087812 */ /* 0x000fe200078e3cff */
[----:B------:R-:W-:Y:S01]  /*3790*/  @!PT LDS RZ, [RZ] ;  /* 0x00000000fffff984 */ /* 0x000fe20000000800 */
[----:B------:R-:W-:Y:S01]  /*37a0*/  @!PT LDS RZ, [RZ] ;  /* 0x00000000fffff984 */ /* 0x000fe20000000800 */
[----:B------:R-:W-:Y:S01]  /*37b0*/  @!PT LDS RZ, [RZ] ;  /* 0x00000000fffff984 */ /* 0x000fe20000000800 */
[----:B------:R-:W-:Y:S01]  /*37c0*/  @!PT LDS RZ, [RZ] ;  /* 0x00000000fffff984 */ /* 0x000fe20000000800 */
[----:B------:R3:W-:Y:S06]  /*37d0*/  MEMBAR.ALL.CTA ;  /* 0x0000000000007992 */ /* 0x0007ec0000008000 */
[----:B---3--:R-:W3:Y:S02]  /*37e0*/  FENCE.VIEW.ASYNC.S ;  /* 0x00000000000073c6 */ /* 0x008ee40000000000 */
[----:B---3--:R-:W-:Y:S01]  /*37f0*/  SYNCS.ARRIVE.TRANS64.RED.A1T0 RZ, [UR5], RZ ;  /* 0x000000ffffff79a7 */ /* 0x008fe20008100405 */
[----:B--2---:R-:W-:-:S13]  /*3800*/  LOP3.LUT P1, RZ, R6, 0x1, RZ, 0xc0, !PT ;  /* 0x0000000106ff7812 */ /* 0x004fda000782c0ff */
[----:B------:R-:W-:Y:S05]  /*3810*/  @P1 BRA `(.L_x_60) ;  /* 0xfffffffc00981947 */ /* 0x000fea000383ffff */
[----:B------:R-:W-:-:S04]  /*3820*/  SHF.L.U32 R0, R2, 0x1f, RZ ;  /* 0x0000001f02007819 */ /* 0x000fc800000006ff */
[----:B------:R-:W2:Y:S02]  /*3830*/  SYNCS.PHASECHK.TRANS64 P0, [UR4+0x138], R0 ;  /* 0x00013800ff0075a7 */ /* 0x000ea40008001004 */
[----:B-12---:R-:W-:Y:S05]  /*3840*/  @P0 EXIT ;  /* 0x000000000000094d */ /* 0x006fea0003800000 */
[----:B------:R-:W-:-:S07]  /*3850*/  MOV R0, UR4 ;  /* 0x0000000400007c02 */ /* 0x000fce0008000f00 */
.L_x_61:
[----:B-1----:R-:W-:-:S04]  /*3860*/  SHF.L.U32 R3, R2, 0x1f, RZ ;  /* 0x0000001f02037819 */ /* 0x002fc800000006ff */
[----:B------:R1:W2:Y:S03]  /*3870*/  SYNCS.PHASECHK.TRANS64.TRYWAIT P0, [R0+URZ+0x138], R3 ;  /* 0x00013803000075a7 */ /* 0x0002a600080011ff */
[----:B--2---:R-:W-:Y:S05]  /*3880*/  @!P0 NANOSLEEP.SYNCS 0x989680 ;  /* 0x009896800000895d */ /* 0x004fea0003900000 */
[----:B------:R-:W2:Y:S02]  /*3890*/  @!P0 SYNCS.PHASECHK.TRANS64 P0, [R0+URZ+0x138], R3 ;  /* 0x00013803000085a7 */ /* 0x000ea400080010ff */
[----:B--2---:R-:W-:Y:S05]  /*38a0*/  @P0 EXIT ;  /* 0x000000000000094d */ /* 0x004fea0003800000 */
[----:B------:R-:W-:Y:S05]  /*38b0*/  BRA `(.L_x_61) ;  /* 0xfffffffc00e87947 */ /* 0x000fea000383ffff */
.L_x_57:
[----:B------:R-:W-:Y:S05]  /*38c0*/  BRA.U UP4, `(.L_x_62) ;  /* 0x0000001104607547 */ /* 0x000fea000b800000 */
[----:B------:R-:W-:Y:S01]  /*38d0*/  UMOV UR5, 0x40 ;  /* 0x0000004000057882 */ /* 0x000fe20000000000 */
[----:B------:R-:W-:Y:S01]  /*38e0*/  NOP ;  /* 0x0000000000007918 */ /* 0x000fe20000000000 */
[----:B------:R-:W-:Y:S01]  /*38f0*/  ULEA UR5, UR43, UR5, 0x18 ;  /* 0x000000052b057291 */ /* 0x000fe2000f8ec0ff */
[----:B------:R-:W-:Y:S02]  /*3900*/  UMOV UR6, 0x400 ;  /* 0x0000040000067882 */ /* 0x000fe40000000000 */
[----:B------:R-:W-:-:S06]  /*3910*/  ULEA UR6, UR43, UR6, 0x18 ;  /* 0x000000062b067291 */ /* 0x000fcc000f8ec0ff */
[----:B------:R-:W2:Y:S02]  /*3920*/  LDS.U8 R3, [UR5+0x1c] ;  /* 0x00001c05ff037984 */ /* 0x000ea40008000000 */
[----:B--2---:R-:W-:-:S13]  /*3930*/  ISETP.NE.AND P0, PT, R3, RZ, PT ;  /* 0x000000ff0300720c */ /* 0x004fda0003f05270 */
[----:B------:R-:W-:Y:S05]  /*3940*/  @P0 BRA `(.L_x_63) ;  /* 0x0000000400080947 */ /* 0x000fea0003800000 */
[----:B------:R-:W-:Y:S02]  /*3950*/  UISETP.NE.U32.AND UP1, UPT, UR31, 0x1, UPT ;  /* 0x000000011f00788c */ /* 0x000fe4000bf25070 */
[----:B------:R-:W-:-:S07]  /*3960*/  UIADD3 UR7, UPT, UPT, UR5, 0x8, URZ ;  /* 0x0000000805077890 */ /* 0x000fce000fffe0ff */
[----:B------:R-:W-:Y:S05]  /*3970*/  BRA.U !UP1, `(.L_x_64) ;  /* 0x00000001099c7547 */ /* 0x000fea000b800000 */
[----:B------:R-:W-:Y:S01]  /*3980*/  ELECT P0, URZ, PT ;  /* 0x0000000000ff782f */ /* 0x000fe20003800000 */
[----:B------:R-:W-:-:S12]  /*3990*/  BSSY B0, `(.L_x_64) ;  /* 0x0000025000007945 */ /* 0x000fd80003800000 */
[----:B------:R-:W-:Y:S05]  /*39a0*/  @!P0 BRA `(.L_x_65) ;  /* 0x00000000008c8947 */ /* 0x000fea0003800000 */
[----:B------:R-:W-:-:S05]  /*39b0*/  UMOV UR4, 0x10 ;  /* 0x0000001000047882 */ /* 0x000fca0000000000 */
[----:B------:R-:W-:Y:S04]  /*39c0*/  DEPBAR.LE SB2, 0x36 ;  /* 0x0000ad800000791a */ /* 0x000fe80000000000 */
[----:B------:R-:W2:Y:S02]  /*39d0*/  UTCATOMSWS.2CTA.FIND_AND_SET.ALIGN UP0, UR4, UR4 ;  /* 0x00000004000475e3 */ /* 0x000ea40008200800 */
[----:B--2---:R-:W-:Y:S01]  /*39e0*/  MOV R10, UR4 ;  /* 0x00000004000a7c02 */ /* 0x004fe20008000f00 */
[----:B------:R-:W-:Y:S06]  /*39f0*/  BRA.U UP0, `(.L_x_66) ;  /* 0x0000000100187547 */ /* 0x000fec000b800000 */
.L_x_67:
[----:B------:R-:W-:Y:S05]  /*3a00*/  NANOSLEEP 0x64 ;  /* 0x000000640000795d */ /* 0x000fea0003800000 */
[----:B------:R-:W-:-:S05]  /*3a10*/  UMOV UR4, 0x10 ;  /* 0x0000001000047882 */ /* 0x000fca0000000000 */
[----:B------:R-:W-:Y:S04]  /*3a20*/  DEPBAR.LE SB2, 0x36 ;  /* 0x0000ad800000791a */ /* 0x000fe80000000000 */
[----:B------:R-:W2:Y:S02]  /*3a30*/  UTCATOMSWS.2CTA.FIND_AND_SET.ALIGN UP0, UR4, UR4 ;  /* 0x00000004000475e3 */ /* 0x000ea40008200800 */
[----:B--2---:R-:W-:Y:S01]  /*3a40*/  MOV R10, UR4 ;  /* 0x00000004000a7c02 */ /* 0x004fe20008000f00 */
[----:B------:R-:W-:Y:S05]  /*3a50*/  BRA.U !UP0, `(.L_x_67) ;  /* 0xfffffffd08e87547 */ /* 0x000fea000b83ffff */
.L_x_66:
[----:B------:R-:W2:Y:S01]  /*3a60*/  LDS R6, [UR5+0x10] ;  /* 0x00001005ff067984 */ /* 0x000ea20008000800 */
[----:B------:R-:W-:Y:S01]  /*3a70*/  IMAD.U32 R3, RZ, RZ, UR6 ;  /* 0x00000006ff037e24 */ /* 0x000fe2000f8e00ff */
[----:B------:R-:W-:-:S03]  /*3a80*/  MOV R4, UR30 ;  /* 0x0000001e00047c02 */ /* 0x000fc60008000f00 */
[----:B------:R-:W-:Y:S01]  /*3a90*/  VIADD R3, R3, 0x180 ;  /* 0x0000018003037836 */ /* 0x000fe20000000000 */
[----:B--2---:R-:W-:-:S04]  /*3aa0*/  SHF.L.U32 R6, R6, 0x1f, RZ ;  /* 0x0000001f06067819 */ /* 0x004fc800000006ff */
[----:B------:R-:W2:Y:S02]  /*3ab0*/  SYNCS.PHASECHK.TRANS64.TRYWAIT P0, [UR5+0x8], R6 ;  /* 0x00000806ff0075a7 */ /* 0x000ea40008001105 */
[----:B--2---:R-:W-:Y:S05]  /*3ac0*/  @P0 BRA `(.L_x_68) ;  /* 0x0000000000080947 */ /* 0x004fea0003800000 */
[----:B------:R-:W2:Y:S02]  /*3ad0*/  SYNCS.PHASECHK.TRANS64.TRYWAIT P0, [UR5+0x8], R6 ;  /* 0x00000806ff0075a7 */ /* 0x000ea40008001105 */
[----:B--2---:R-:W-:Y:S05]  /*3ae0*/  @!P0 BRA `(.L_x_69) ;  /* 0x0000006400648947 */ /* 0x004fea0003800000 */
.L_x_68:
[----:B------:R-:W-:Y:S01]  /*3af0*/  PRMT R4, R4, 0x654, R3 ;  /* 0x0000065404047816 */ /* 0x000fe20000000003 */
[----:B------:R-:W-:Y:S01]  /*3b00*/  HFMA2 R3, -RZ, RZ, 0, 5.9604644775390625e-08 ;  /* 0x00000001ff037431 */ /* 0x000fe200000001ff */
[----:B------:R-:W-:Y:S01]  /*3b10*/  UPRMT UR4, UR30, 0x654, UR7 ;  /* 0x000006541e047896 */ /* 0x000fe20008000007 */
[----:B------:R-:W-:Y:S02]  /*3b20*/  IMAD.MOV.U32 R7, RZ, RZ, 0xffff ;  /* 0x0000ffffff077424 */ /* 0x000fe400078e00ff */
[----:B--2---:R-:W-:Y:S02]  /*3b30*/  IMAD.MOV.U32 R6, RZ, RZ, 0x4 ;  /* 0x00000004ff067424 */ /* 0x004fe400078e00ff */
[----:B------:R-:W-:Y:S01]  /*3b40*/  IMAD.SHL.U32 R9, R10, 0x20, RZ ;  /* 0x000000200a097824 */ /* 0x000fe200078e00ff */
[----:B------:R-:W-:Y:S02]  /*3b50*/  MOV R5, UR4 ;  /* 0x0000000400057c02 */ /* 0x000fe40008000f00 */
[-C--:B------:R-:W-:Y:S01]  /*3b60*/  SHF.L.U32 R8, R7, R10.reuse, RZ ;  /* 0x0000000a07087219 */ /* 0x080fe200000006ff */
[----:B------:R2:W-:Y:S01]  /*3b70*/  SYNCS.ARRIVE.TRANS64.RED RZ, [UR4], R6 ;  /* 0x00000006ffff79a7 */ /* 0x0005e20008000404 */
[----:B------:R-:W-:Y:S01]  /*3b80*/  SHF.L.U32 R7, R3, R10, RZ ;  /* 0x0000000a03077219 */ /* 0x000fe200000006ff */
[----:B------:R2:W-:Y:S04]  /*3b90*/  STS [UR6+0x180], R9 ;  /* 0x00018009ff007988 */ /* 0x0005e80008000806 */
[----:B------:R2:W-:Y:S04]  /*3ba0*/  STAS [R4.64], R10 ;  /* 0x0000000a04007dbd */ /* 0x0005e8000c0008ff */
[----:B------:R2:W-:Y:S04]  /*3bb0*/  ATOMS.OR RZ, [UR5+0x14], R8 ;  /* 0x00001408ffff798c */ /* 0x0005e8000b000005 */
[----:B------:R2:W-:Y:S04]  /*3bc0*/  ATOMS.OR RZ, [UR5+0x18], R7 ;  /* 0x00001807ffff798c */ /* 0x0005e8000b000005 */
[----:B------:R2:W-:Y:S02]  /*3bd0*/  ATOMS.XOR RZ, [UR5+0x10], R3 ;  /* 0x00001003ffff798c */ /* 0x0005e4000b800005 */
.L_x_65:
[----:B-1----:R-:W-:Y:S05]  /*3be0*/  BSYNC B0 ;  /* 0x0000000000007941 */ /* 0x002fea0003800000 */
.L_x_64:
[----:B------:R-:W-:Y:S05]  /*3bf0*/  BRA.U UP1, `(.L_x_70) ;  /* 0x00000001016c7547 */ /* 0x000fea000b800000 */
[----:B------:R-:W-:-:S03]  /*3c00*/  UMOV UR4, 0xffffffff ;  /* 0xffffffff00047882 */ /* 0x000fc60000000000 */
[----:B------:R-:W-:Y:S05]  /*3c10*/  BRA.DIV UR4, `(.L_x_71) ;  /* 0x0000006604307947 */ /* 0x000fea000b800000 */
[----:B------:R-:W-:-:S13]  /*3c20*/  ELECT P6, URZ, PT ;  /* 0x0000000000ff782f */ /* 0x000fda00038c0000 */
.L_x_170:
[----:B------:R-:W-:Y:S05]  /*3c30*/  @!P6 BRA `(.L_x_70) ;  /* 0x00000000005ce947 */ /* 0x000fea0003800000 */
[----:B--2---:R-:W2:Y:S02]  /*3c40*/  LDS R4, [UR5+0x10] ;  /* 0x00001005ff047984 */ /* 0x004ea40008000800 */
[----:B--2---:R-:W-:-:S04]  /*3c50*/  SHF.L.U32 R4, R4, 0x1f, RZ ;  /* 0x0000001f04047819 */ /* 0x004fc800000006ff */
[----:B------:R-:W2:Y:S02]  /*3c60*/  SYNCS.PHASECHK.TRANS64.TRYWAIT P0, [UR5+0x8], R4 ;  /* 0x00000804ff0075a7 */ /* 0x000ea40008001105 */
[----:B--2---:R-:W-:Y:S05]  /*3c70*/  @P0 BRA `(.L_x_72) ;  /* 0x0000000000080947 */ /* 0x004fea0003800000 */
[----:B------:R-:W2:Y:S02]  /*3c80*/  SYNCS.PHASECHK.TRANS64.TRYWAIT P0, [UR5+0x8], R4 ;  /* 0x00000804ff0075a7 */ /* 0x000ea40008001105 */
[----:B--2---:R-:W-:Y:S05]  /*3c90*/  @!P0 BRA `(.L_x_73) ;  /* 0x0000006400308947 */ /* 0x004fea0003800000 */
.L_x_72:
[----:B------:R-:W3:Y:S01]  /*3ca0*/  LDS R6, [UR6+0x180] ;  /* 0x00018006ff067984 */ /* 0x000ee20008000800 */
[----:B--2---:R-:W-:Y:S02]  /*3cb0*/  HFMA2 R3, -RZ, RZ, 0, 5.9604644775390625e-08 ;  /* 0x00000001ff037431 */ /* 0x004fe400000001ff */
[----:B------:R-:W-:Y:S01]  /*3cc0*/  IMAD.MOV.U32 R4, RZ, RZ, 0xffff ;  /* 0x0000ffffff047424 */ /* 0x000fe200078e00ff */
[----:B------:R-:W-:Y:S01]  /*3cd0*/  UPRMT UR4, UR30, 0x654, UR7 ;  /* 0x000006541e047896 */ /* 0x000fe20008000007 */
[----:B---3--:R-:W-:-:S03]  /*3ce0*/  IMAD.SHL.U32 R5, R6, 0x20, RZ ;  /* 0x0000002006057824 */ /* 0x008fc600078e00ff */
[-C--:B------:R-:W-:Y:S02]  /*3cf0*/  SHF.L.U32 R4, R4, R6.reuse, RZ ;  /* 0x0000000604047219 */ /* 0x080fe400000006ff */
[----:B------:R-:W-:Y:S01]  /*3d00*/  SHF.L.U32 R6, R3, R6, RZ ;  /* 0x0000000603067219 */ /* 0x000fe200000006ff */
[----:B------:R3:W-:Y:S04]  /*3d10*/  STS [UR6+0x180], R5 ;  /* 0x00018005ff007988 */ /* 0x0007e80008000806 */
[----:B------:R3:W-:Y:S04]  /*3d20*/  ATOMS.OR RZ, [UR5+0x14], R4 ;  /* 0x00001404ffff798c */ /* 0x0007e8000b000005 */
[----:B------:R3:W-:Y:S01]  /*3d30*/  ATOMS.OR RZ, [UR5+0x18], R6 ;  /* 0x00001806ffff798c */ /* 0x0007e2000b000005 */
[----:B------:R-:W-:Y:S03]  /*3d40*/  SYNCS.ARRIVE.TRANS64.RED.A1T0 RZ, [UR4], RZ ;  /* 0x000000ffffff79a7 */ /* 0x000fe60008100404 */
[----:B------:R3:W-:Y:S01]  /*3d50*/  ATOMS.XOR RZ, [UR5+0x10], R3 ;  /* 0x00001003ffff798c */ /* 0x0007e2000b800005 */
[----:B------:R-:W-:Y:S05]  /*3d60*/  BRA `(.L_x_70) ;  /* 0x0000000000107947 */ /* 0x000fea0003800000 */
.L_x_63:
[----:B------:R-:W-:Y:S02]  /*3d70*/  MOV R3, 0xffffffff ;  /* 0xffffffff00037802 */ /* 0x000fe40000000f00 */
[----:B------:R-:W-:-:S03]  /*3d80*/  MOV R4, 0x3db0 ;  /* 0x00003db000047802 */ /* 0x000fc60000000f00 */
[----:B------:R2:W-:Y:S04]  /*3d90*/  STS [UR6+0x180], R3 ;  /* 0x00018003ff007988 */ /* 0x0005e80008000806 */
[----:B-12--5:R-:W-:Y:S05]  /*3da0*/  CALL.REL.NOINC `($__internal_1_$__cuda_sm10x_tcgen05_guardrail_trap_phase_invalid_during_alloc) ;  /* 0x0000006800547944 */ /* 0x026fea0003c00000 */
.L_x_70:
[----:B------:R-:W-:Y:S05]  /*3db0*/  WARPSYNC.ALL ;  /* 0x0000000000007948 */ /* 0x000fea0003800000 */
[----:B------:R-:W4:Y:S01]  /*3dc0*/  S2UR UR17, SR_CgaCtaId ;  /* 0x00000000001179c3 */ /* 0x000f220000008800 */
[----:B------:R-:W-:Y:S01]  /*3dd0*/  UMOV UR4, 0x400 ;  /* 0x0000040000047882 */ /* 0x000fe20000000000 */
[----:B------:R-:W-:-:S06]  /*3de0*/  NOP ;  /* 0x0000000000007918 */ /* 0x000fcc0000000000 */
[----:B------:R-:W-:Y:S06]  /*3df0*/  BAR.ARV 0x6, 0xa0 ;  /* 0x0182800000007b1d */ /* 0x000fec0000002000 */
[----:B------:R-:W1:Y:S01]  /*3e00*/  LDCU.64 UR6, c[0x0][0x388] ;  /* 0x00007100ff0677ac */ /* 0x000e620008000a00 */
[----:B------:R-:W-:Y:S01]  /*3e10*/  LOP3.LUT R2, R2, 0xffff, RZ, 0xc0, !PT ;  /* 0x0000ffff02027812 */ /* 0x000fe200078ec0ff */
[----:B--2---:R-:W-:Y:S01]  /*3e20*/  IMAD.MOV.U32 R8, RZ, RZ, 0x1 ;  /* 0x00000001ff087424 */ /* 0x004fe200078e00ff */
[----:B------:R-:W-:Y:S01]  /*3e30*/  LOP3.LUT R0, R0, 0xffff, RZ, 0xc0, !PT ;  /* 0x0000ffff00007812 */ /* 0x000fe200078ec0ff */
[----:B------:R-:W-:Y:S01]  /*3e40*/  UMOV UR21, URZ ;  /* 0x000000ff00157c82 */ /* 0x000fe20008000000 */
[----:B------:R-:W-:Y:S01]  /*3e50*/  R2UR UR18, R2 ;  /* 0x00000000021272ca */ /* 0x000fe200000e0000 */
[----:B------:R-:W-:Y:S01]  /*3e60*/  IMAD.MOV.U32 R2, RZ, RZ, RZ ;  /* 0x000000ffff027224 */ /* 0x000fe200078e00ff */
[----:B------:R-:W-:Y:S01]  /*3e70*/  R2UR UR23, R0 ;  /* 0x00000000001772ca */ /* 0x000fe200000e0000 */
[----:B------:R-:W-:Y:S01]  /*3e80*/  IMAD.MOV.U32 R0, RZ, RZ, RZ ;  /* 0x000000ffff007224 */ /* 0x000fe200078e00ff */
[----:B------:R-:W-:-:S02]  /*3e90*/  UISETP.NE.AND UP3, UPT, UR31, URZ, UPT ;  /* 0x000000ff1f00728c */ /* 0x000fc4000bf65270 */
[----:B----4-:R-:W-:Y:S01]  /*3ea0*/  ULEA UR17, UR17, UR4, 0x18 ;  /* 0x0000000411117291 */ /* 0x010fe2000f8ec0ff */
[----:B------:R-:W-:Y:S01]  /*3eb0*/  UMOV UR16, URZ ;  /* 0x000000ff00107c82 */ /* 0x000fe20008000000 */
[----:B------:R-:W-:Y:S02]  /*3ec0*/  UMOV UR26, 0x0 ;  /* 0x00000000001a7882 */ /* 0x000fe40000000000 */
[----:B------:R-:W-:Y:S01]  /*3ed0*/  UIADD3 UR29, UPT, UPT, UR17, 0x138, URZ ;  /* 0x00000138111d7890 */ /* 0x000fe2000fffe0ff */
[----:B------:R-:W-:Y:S01]  /*3ee0*/  UMOV UR27, 0x10200010 ;  /* 0x10200010001b7882 */ /* 0x000fe20000000000 */
[----:B-1----:R-:W-:-:S03]  /*3ef0*/  UIADD3 UR4, UPT, UPT, UR6, 0x3f, URZ ;  /* 0x0000003f06047890 */ /* 0x002fc6000fffe0ff */
[----:B---3--:R-:W1:Y:S01]  /*3f00*/  LDS R3, [UR17+0x180] ;  /* 0x00018011ff037984 */ /* 0x008e620008000800 */
[----:B------:R-:W2:Y:S01]  /*3f10*/  LDCU UR6, c[0x0][0x390] ;  /* 0x00007200ff0677ac */ /* 0x000ea20008000800 */
[----:B------:R-:W-:Y:S02]  /*3f20*/  USHF.R.S32.HI UR5, URZ, 0x1f, UR4 ;  /* 0x0000001fff057899 */ /* 0x000fe40008011404 */
[----:B------:R-:W-:Y:S02]  /*3f30*/  UPRMT UR29, URZ, 0x654, UR29 ;  /* 0x00000654ff1d7896 */ /* 0x000fe4000800001d */
[----:B------:R-:W-:Y:S02]  /*3f40*/  ULEA.HI UR4, UR5, UR4, URZ, 0x6 ;  /* 0x0000000405047291 */ /* 0x000fe4000f8f30ff */
[----:B------:R-:W-:Y:S02]  /*3f50*/  UIADD3 UR5, UPT, UPT, UR17, 0x8400, URZ ;  /* 0x0000840011057890 */ /* 0x000fe4000fffe0ff */
[----:B------:R-:W-:-:S02]  /*3f60*/  USHF.R.S32.HI UR4, URZ, 0x6, UR4 ;  /* 0x00000006ff047899 */ /* 0x000fc40008011404 */
[----:B------:R-:W-:Y:S02]  /*3f70*/  USHF.R.U32.HI UR5, URZ, 0x4, UR5 ;  /* 0x00000004ff057899 */ /* 0x000fe40008011605 */
[----:B------:R-:W-:Y:S02]  /*3f80*/  UIMAD UR7, UR4, UR7, URZ ;  /* 0x00000007040772a4 */ /* 0x000fe4000f8e02ff */
[----:B------:R-:W-:Y:S02]  /*3f90*/  UIADD3 UR4, UPT, UPT, UR17, 0x28400, URZ ;  /* 0x0002840011047890 */ /* 0x000fe4000fffe0ff */
[----:B------:R-:W-:Y:S02]  /*3fa0*/  ULOP3.LUT UR5, UR5, 0x3fff, URZ, 0xc0, !UPT ;  /* 0x00003fff05057892 */ /* 0x000fe4000f8ec0ff */
[----:B------:R-:W-:Y:S02]  /*3fb0*/  USHF.R.U32.HI UR4, URZ, 0x4, UR4 ;  /* 0x00000004ff047899 */ /* 0x000fe40008011604 */
[----:B------:R-:W-:-:S02]  /*3fc0*/  ULOP3.LUT UR19, UR5, 0x10000, URZ, 0xfc, !UPT ;  /* 0x0001000005137892 */ /* 0x000fc4000f8efcff */
[----:B------:R-:W-:Y:S02]  /*3fd0*/  ULOP3.LUT UR20, UR4, 0x3fff, URZ, 0xc0, !UPT ;  /* 0x00003fff04147892 */ /* 0x000fe4000f8ec0ff */
[----:B--2---:R-:W-:Y:S02]  /*3fe0*/  UIMAD UR4, UR7, UR6, URZ ;  /* 0x00000006070472a4 */ /* 0x004fe4000f8e02ff */
[----:B------:R-:W-:Y:S02]  /*3ff0*/  ULOP3.LUT UR20, UR20, 0x10000, URZ, 0xfc, !UPT ;  /* 0x0001000014147892 */ /* 0x000fe4000f8efcff */
[----:B------:R-:W-:Y:S02]  /*4000*/  UIADD3 UR28, UPT, UPT, UR4, -0x1, URZ ;  /* 0xffffffff041c7890 */ /* 0x000fe4000fffe0ff */
[----:B------:R-:W-:Y:S01]  /*4010*/  UISETP.GE.AND UP4, UPT, UR4, 0x1, UPT ;  /* 0x000000010400788c */ /* 0x000fe2000bf86270 */
[----:B------:R-:W-:Y:S01]  /*4020*/  UMOV UR24, 0x0 ;  /* 0x0000000000187882 */ /* 0x000fe20000000000 */
[----:B------:R-:W-:Y:S01]  /*4030*/  UMOV UR25, 0x10200010 ;  /* 0x1020001000197882 */ /* 0x000fe20000000000 */
[C---:B-1----:R-:W-:Y:S01]  /*4040*/  VIADD R5, R3.reuse, 0x80 ;  /* 0x0000008003057836 */ /* 0x042fe20000000000 */
[----:B------:R-:W-:-:S04]  /*4050*/  LOP3.LUT R4, R3, 0xffff, RZ, 0xc0, !PT ;  /* 0x0000ffff03047812 */ /* 0x000fc800078ec0ff */
[----:B------:R-:W-:-:S05]  /*4060*/  LOP3.LUT R5, R5, 0xffff, RZ, 0xc0, !PT ;  /* 0x0000ffff05057812 */ /* 0x000fca00078ec0ff */
[----:B------:R1:W-:Y:S02]  /*4070*/  STL.64 [R1], R4 ;  /* 0x0000000401007387 */ /* 0x0003e40000100a00 */
.L_x_82:
[----:B-1----:R-:W-:-:S04]  /*4080*/  SHF.L.U32 R5, R2, 0x1f, RZ ;  /* 0x0000001f02057819 */ /* 0x002fc800000006ff */
[----:B------:R-:W1:Y:S02]  /*4090*/  SYNCS.PHASECHK.TRANS64.TRYWAIT P0, [UR17+0x130], R5 ;  /* 0x00013005ff0075a7 */ /* 0x000e640008001111 */
[----:B-1-34-:R-:W-:Y:S05]  /*40a0*/  @!P0 BRA `(.L_x_74) ;  /* 0x0000006000448947 */ /* 0x01afea0003800000 */
.L_x_172:
[----:B-1----:R-:W1:Y:S01]  /*40b0*/  LDS.128 R4, [UR17+0x170] ;  /* 0x00017011ff047984 */ /* 0x002e620008000c00 */
[----:B------:R-:W-:Y:S01]  /*40c0*/  ULEA UR22, UR21, UR17, 0x3 ;  /* 0x0000001115167291 */ /* 0x000fe2000f8e18ff */
[----:B------:R-:W-:Y:S01]  /*40d0*/  @!PT LDS RZ, [RZ] ;  /* 0x00000000fffff984 */ /* 0x000fe20000000800 */
[----:B------:R-:W-:Y:S01]  /*40e0*/  @!PT LDS RZ, [RZ] ;  /* 0x00000000fffff984 */ /* 0x000fe20000000800 */
[----:B------:R-:W-:Y:S01]  /*40f0*/  @!PT LDS RZ, [RZ] ;  /* 0x00000000fffff984 */ /* 0x000fe20000000800 */
[----:B------:R-:W-:Y:S01]  /*4100*/  @!PT LDS RZ, [RZ] ;  /* 0x00000000fffff984 */ /* 0x000fe20000000800 */
[----:B------:R2:W-:Y:S06]  /*4110*/  MEMBAR.ALL.CTA ;  /* 0x0000000000007992 */ /* 0x0005ec0000008000 */
[----:B--2---:R-:W2:Y:S02]  /*4120*/  FENCE.VIEW.ASYNC.S ;  /* 0x00000000000073c6 */ /* 0x004ea40000000000 */
[----:B--2---:R-:W-:Y:S01]  /*4130*/  SYNCS.ARRIVE.TRANS64.RED.A1T0 RZ, [UR29], RZ ;  /* 0x000000ffffff79a7 */ /* 0x004fe2000810041d */
[----:B-1----:R-:W-:Y:S01]  /*4140*/  LOP3.LUT P2, RZ, R6, 0x1, RZ, 0xc0, !PT ;  /* 0x0000000106ff7812 */ /* 0x002fe2000784c0ff */
[----:B------:R-:W-:-:S12]  /*4150*/  BRA.U UP3, `(.L_x_75) ;  /* 0x00000001030c7547 */ /* 0x000fd8000b800000 */
[----:B------:R-:W-:-:S04]  /*4160*/  SHF.L.U32 R5, R8, 0x1f, RZ ;  /* 0x0000001f08057819 */ /* 0x000fc800000006ff */
[----:B------:R-:W1:Y:S02]  /*4170*/  SYNCS.PHASECHK.TRANS64.TRYWAIT P0, [UR22+0x150], R5 ;  /* 0x00015005ff0075a7 */ /* 0x000e640008001116 */
[----:B-1----:R-:W-:Y:S05]  /*4180*/  @!P0 BRA `(.L_x_76) ;  /* 0x0000006000248947 */ /* 0x002fea0003800000 */
.L_x_75:
[----:B------:R-:W-:Y:S05]  /*4190*/  BRA.U UP3, `(.L_x_77) ;  /* 0x0000000103d47547 */ /* 0x000fea000b800000 */
[----:B------:R-:W-:Y:S05]  /*41a0*/  BRA.U !UP4, `(.L_x_78) ;  /* 0x000000010cc47547 */ /* 0x000fea000b800000 */
[----:B------:R-:W-:Y:S01]  /*41b0*/  ULEA UR4, UR21, UR48, 0x2 ;  /* 0x0000003015047291 */ /* 0x000fe2000f8e10ff */
[----:B-1----:R-:W-:-:S08]  /*41c0*/  SHF.L.U32 R4, R0, 0x1f, RZ ;  /* 0x0000001f00047819 */ /* 0x002fd000000006ff */
[----:B------:R-:W5:Y:S01]  /*41d0*/  LDL R5, [UR4] ;  /* 0x00000004ff057983 */ /* 0x000f620008100800 */
[----:B------:R-:W-:Y:S02]  /*41e0*/  ULEA UR4, UR16, UR17, 0x3 ;  /* 0x0000001110047291 */ /* 0x000fe4000f8e18ff */
[----:B------:R-:W-:Y:S01]  /*41f0*/  UPLOP3.LUT UP2, UPT, UPT, UPT, UPT, 0x40, 0x4 ;  /* 0x000000000004789c */ /* 0x000fe20003f4e870 */
[----:B------:R-:W-:Y:S01]  /*4200*/  UMOV UR15, UR28 ;  /* 0x0000001c000f7c82 */ /* 0x000fe20008000000 */
[----:B------:R-:W-:-:S05]  /*4210*/  UMOV UR5, UR16 ;  /* 0x0000001000057c82 */ /* 0x000fca0008000000 */
[----:B------:R1:W2:Y:S04]  /*4220*/  SYNCS.PHASECHK.TRANS64.TRYWAIT P1, [UR4], R4 ;  /* 0x00000004ff0075a7 */ /* 0x0002a80008021104 */
.L_x_81:
[----:B---3--:R-:W-:Y:S01]  /*4230*/  ULEA UR10, UR5, UR17, 0x3 ;  /* 0x00000011050a7291 */ /* 0x008fe2000f8e18ff */
[----:B--2-4-:R-:W-:Y:S11]  /*4240*/  @P1 BRA `(.L_x_79) ;  /* 0x00000000000c1947 */ /* 0x014ff60003800000 */
[----:B------:R-:W-:Y:S04]  /*4250*/  SHF.L.U32 R7, R0, 0x1f, RZ ;  /* 0x0000001f00077819 */ /* 0x000fe800000006ff */
[----:B------:R-:W2:Y:S02]  /*4260*/  SYNCS.PHASECHK.TRANS64.TRYWAIT P0, [UR10], R7 ;  /* 0x00000007ff0075a7 */ /* 0x000ea4000800110a */
[----:B--2---:R-:W-:Y:S05]  /*4270*/  @!P0 BRA `(.L_x_80) ;  /* 0x0000006000008947 */ /* 0x004fea0003800000 */
.L_x_79:
[----:B------:R-:W-:Y:S01]  /*4280*/  UISETP.NE.AND UP0, UPT, UR15, URZ, UPT ;  /* 0x000000ff0f00728c */ /* 0x000fe2000bf05270 */
[----:B------:R-:W-:Y:S01]  /*4290*/  PLOP3.LUT P1, PT, PT, PT, PT, 0x80, 0x8 ;  /* 0x000000000008781c */ /* 0x000fe20003f2f070 */
[----:B------:R-:W-:Y:S02]  /*42a0*/  UIADD3 UR4, UPT, UPT, UR5, 0x1, URZ ;  /* 0x0000000105047890 */ /* 0x000fe4000fffe0ff */
[----:B------:R-:W-:Y:S02]  /*42b0*/  ULEA UR8, UR5, UR20, 0x8 ;  /* 0x0000001405087291 */ /* 0x000fe4000f8e40ff */
[----:B------:R-:W-:Y:S01]  /*42c0*/  UISETP.NE.AND UP1, UPT, UR4, 0x10, UPT ;  /* 0x000000100400788c */ /* 0x000fe2000bf25270 */
[----:B------:R-:W-:Y:S01]  /*42d0*/  PLOP3.LUT P0, PT, PT, PT, UP0, 0x80, 0x8 ;  /* 0x000000000008781c */ /* 0x000fe20003f0f008 */
[----:B------:R-:W-:Y:S02]  /*42e0*/  UIADD3 UR12, UPT, UPT, UR8, 0x2, URZ ;  /* 0x00000002080c7890 */ /* 0x000fe4000fffe0ff */
[----:B------:R-:W-:Y:S02]  /*42f0*/  USEL UR6, URZ, 0x1, UP1 ;  /* 0x00000001ff067887 */ /* 0x000fe40008800000 */
[----:B------:R-:W-:Y:S02]  /*4300*/  USEL UR16, UR4, URZ, UP1 ;  /* 0x000000ff04107287 */ /* 0x000fe40008800000 */
[----:B------:R-:W-:Y:S02]  /*4310*/  UIADD3 UR10, UPT, UPT, UR10, 0x80, URZ ;  /* 0x000000800a0a7890 */ /* 0x000fe4000fffe0ff */
[----:B------:R-:W-:Y:S01]  /*4320*/  @UP0 ULEA UR4, UR16, UR17, 0x3 ;  /* 0x0000001110040291 */ /* 0x000fe2000f8e18ff */
[----:B------:R-:W-:Y:S01]  /*4330*/  LOP3.LUT R0, R0, UR6, RZ, 0x3c, !PT ;  /* 0x0000000600007c12 */ /* 0x000fe2000f8e3cff */
[----:B------:R-:W-:Y:S01]  /*4340*/  UMOV UR9, 0x80004020 ;  /* 0x8000402000097882 */ /* 0x000fe20000000000 */
[----:B------:R-:W-:Y:S01]  /*4350*/  UMOV UR13, 0x80004020 ;  /* 0x80004020000d7882 */ /* 0x000fe20000000000 */
[----:B------:R-:W-:Y:S01]  /*4360*/  UMOV UR7, 0x80004020 ;  /* 0x8000402000077882 */ /* 0x000fe20000000000 */
[----:B-1----:R-:W-:Y:S04]  /*4370*/  @P0 SHF.L.U32 R4, R0, 0x1f, RZ ;  /* 0x0000001f00040819 */ /* 0x002fe800000006ff */
[----:B------:R3:W4:Y:S01]  /*4380*/  @P0 SYNCS.PHASECHK.TRANS64.TRYWAIT P1, [UR4], R4 ;  /* 0x00000004ff0005a7 */ /* 0x0007220008021104 */
[----:B------:R-:W-:Y:S11]  /*4390*/  ELECT P0, URZ, PT ;  /* 0x0000000000ff782f */ /* 0x000ff60003800000 */
[----:B------:R-:W-:Y:S02]  /*43a0*/  @!UPT UIADD3 URZ, UPT, UPT, URZ, URZ, URZ ;  /* 0x000000fffffff290 */ /* 0x000fe4000fffe0ff */
[C---:B-----5:R-:W-:Y:S01]  /*43b0*/  @P0 R2UR.BROADCAST UR14, R5.reuse ;  /* 0x00000000050e02ca */ /* 0x060fe200008e0000 */
[----:B------:R-:W-:Y:S01]  /*43c0*/  ULEA UR4, UR5, UR19, 0x9 ;  /* 0x0000001305047291 */ /* 0x000fe2000f8e48ff */
[----:B------:R-:W-:Y:S11]  /*43d0*/  ELECT P0, URZ, PT ;  /* 0x0000000000ff782f */ /* 0x000ff60003800000 */
[----:B------:R-:W-:Y:S02]  /*43e0*/  @!UPT UIADD3 URZ, UPT, UPT, URZ, URZ, URZ ;  /* 0x000000fffffff290 */ /* 0x000fe4000fffe0ff */
[----:B------:R-:W-:Y:S01]  /*43f0*/  @P0 R2UR.BROADCAST UR11, R5 ;  /* 0x00000000050b02ca */ /* 0x000fe200008e0000 */
[----:B------:R-:W-:Y:S01]  /*4400*/  UIADD3 UR6, UPT, UPT, UR4, 0x2, URZ ;  /* 0x0000000204067890 */ /* 0x000fe2000fffe0ff */
[----:B------:R-:W-:Y:S02]  /*4410*/  UMOV UR5, 0x80004020 ;  /* 0x8000402000057882 */ /* 0x000fe40000000000 */
[----:B------:R1:W-:Y:S01]  /*4420*/  UTCQMMA.2CTA gdesc[UR4], gdesc[UR8], tmem[UR14], tmem[UR26], idesc[UR27], UP2 ;  /* 0x00ff1a08040075ea */ /* 0x0003e2000920030e */
[----:B------:R-:W-:Y:S08]  /*4430*/  UPLOP3.LUT UP2, UPT, UPT, UPT, UPT, 0x80, 0x8 ;  /* 0x000000000008789c */ /* 0x000ff00003f4f070 */
[----:B------:R3:W-:Y:S01]  /*4440*/  UTCQMMA.2CTA gdesc[UR6], gdesc[UR12], tmem[UR11], tmem[UR24], idesc[UR25], UPT ;  /* 0x00ff180c060075ea */ /* 0x0007e2000ba0030b */
[----:B------:R3:W-:Y:S01]  /*4450*/  UTCBAR.2CTA.MULTICAST [UR10], URZ, UR18 ;  /* 0x000000ff0a0073e9 */ /* 0x0007e20008200812 */
[----:B-1----:R-:W-:Y:S02]  /*4460*/  UIADD3 UR4, UPT, UPT, UR15, 0x1, URZ ;  /* 0x000000010f047890 */ /* 0x002fe4000fffe0ff */
[----:B------:R-:W-:Y:S02]  /*4470*/  UIADD3 UR8, UPT, UPT, UR15, -0x1, URZ ;  /* 0xffffffff0f087890 */ /* 0x000fe4000fffe0ff */
[----:B------:R-:W-:Y:S01]  /*4480*/  UISETP.GT.U32.AND UP0, UPT, UR4, 0x1, UPT ;  /* 0x000000010400788c */ /* 0x000fe2000bf04070 */
[----:B------:R-:W-:Y:S04]  /*4490*/  UMOV UR5, UR16 ;  /* 0x0000001000057c82 */ /* 0x000fe80008000000 */
[----:B------:R-:W-:Y:S04]  /*44a0*/  UMOV UR15, UR8 ;  /* 0x00000008000f7c82 */ /* 0x000fe80008000000 */
[----:B------:R-:W-:Y:S05]  /*44b0*/  BRA.U UP0, `(.L_x_81) ;  /* 0xfffffffd005c7547 */ /* 0x000fea000b83ffff */
.L_x_78:
[----:B------:R-:W-:-:S09]  /*44c0*/  UIADD3 UR4, UPT, UPT, UR22, 0x140, URZ ;  /* 0x0000014016047890 */ /* 0x000fd2000fffe0ff */
[----:B------:R2:W-:Y:S01]  /*44d0*/  UTCBAR.2CTA.MULTICAST [UR4], URZ, UR23 ;  /* 0x000000ff040073e9 */ /* 0x0005e20008200817 */
[----:B------:R-:W-:Y:S02]  /*44e0*/  NOP ;  /* 0x0000000000007918 */ /* 0x000fe40000000000 */
.L_x_77:
[----:B--2---:R-:W-:Y:S01]  /*44f0*/  UIADD3 UR4, UPT, UPT, UR21, 0x1, URZ ;  /* 0x0000000115047890 */ /* 0x004fe2000fffe0ff */
[----:B------:R-:W-:-:S03]  /*4500*/  LOP3.LUT R2, R2, 0x1, RZ, 0x3c, !PT ;  /* 0x0000000102027812 */ /* 0x000fc600078e3cff */
[----:B------:R-:W-:-:S04]  /*4510*/  UISETP.NE.AND UP0, UPT, UR4, 0x2, UPT ;  /* 0x000000020400788c */ /* 0x000fc8000bf05270 */
[----:B------:R-:W-:Y:S02]  /*4520*/  USEL UR5, URZ, 0x1, UP0 ;  /* 0x00000001ff057887 */ /* 0x000fe40008000000 */
[----:B------:R-:W-:-:S04]  /*4530*/  USEL UR21, UR4, URZ, UP0 ;  /* 0x000000ff04157287 */ /* 0x000fc80008000000 */
[----:B------:R-:W-:Y:S01]  /*4540*/  LOP3.LUT R8, R8, UR5, RZ, 0x3c, !PT ;  /* 0x0000000508087c12 */ /* 0x000fe2000f8e3cff */
[----:B------:R-:W-:Y:S07]  /*4550*/  @P2 BRA `(.L_x_82) ;  /* 0xfffffff800c82947 */ /* 0x000fee000383ffff */
[----:B------:R-:W2:Y:S01]  /*4560*/  S2UR UR8, SR_CgaCtaId ;  /* 0x00000000000879c3 */ /* 0x000ea20000008800 */
[----:B------:R-:W-:Y:S01]  /*4570*/  ELECT P0, URZ, PT ;  /* 0x0000000000ff782f */ /* 0x000fe20003800000 */
[----:B------:R-:W-:Y:S01]  /*4580*/  HFMA2 R0, -RZ, RZ, 0, 5.9604644775390625e-08 ;  /* 0x00000001ff007431 */ /* 0x000fe200000001ff */
[----:B------:R-:W-:-:S05]  /*4590*/  UMOV UR4, 0x40 ;  /* 0x0000004000047882 */ /* 0x000fca0000000000 */
[----:B------:R-:W-:Y:S01]  /*45a0*/  UVIRTCOUNT.DEALLOC.SMPOOL 0x80 ;  /* 0x000000800000784c */ /* 0x000fe20000000000 */
[----:B------:R-:W-:Y:S02]  /*45b0*/  UISETP.NE.AND UP0, UPT, UR31, URZ, UPT ;  /* 0x000000ff1f00728c */ /* 0x000fe4000bf05270 */
[----:B--2---:R-:W-:-:S09]  /*45c0*/  ULEA UR8, UR8, UR4, 0x18 ;  /* 0x0000000408087291 */ /* 0x004fd2000f8ec0ff */
[----:B------:R2:W-:Y:S01]  /*45d0*/  @P0 STS.U8 [UR8+0x1c], R0 ;  /* 0x00001c00ff000988 */ /* 0x0005e20008000008 */
[----:B------:R-:W-:Y:S05]  /*45e0*/  BRA.U UP0, `(.L_x_83) ;  /* 0x0000000100587547 */ /* 0x000fea000b800000 */
[----:B------:R-:W-:Y:S01]  /*45f0*/  UIADD3 UR5, UPT, UPT, UR17, 0x150, URZ ;  /* 0x0000015011057890 */ /* 0x000fe2000fffe0ff */
[----:B-1----:R-:W-:-:S03]  /*4600*/  SHF.L.U32 R5, R8, 0x1f, RZ ;  /* 0x0000001f08057819 */ /* 0x002fc600000006ff */
[----:B------:R-:W-:-:S09]  /*4610*/  ULEA UR4, UR21, UR5, 0x3 ;  /* 0x0000000515047291 */ /* 0x000fd2000f8e18ff */
[----:B------:R-:W1:Y:S02]  /*4620*/  SYNCS.PHASECHK.TRANS64.TRYWAIT P0, [UR4], R5 ;  /* 0x00000005ff0075a7 */ /* 0x000e640008001104 */
[----:B-1----:R-:W-:Y:S05]  /*4630*/  @!P0 BRA `(.L_x_84) ;  /* 0x0000005c00288947 */ /* 0x002fea0003800000 */
.L_x_176:
[----:B------:R-:W-:-:S04]  /*4640*/  UIADD3 UR4, UPT, UPT, UR21, 0x1, URZ ;  /* 0x0000000115047890 */ /* 0x000fc8000fffe0ff */
[----:B------:R-:W-:-:S04]  /*4650*/  UISETP.NE.AND UP1, UPT, UR4, 0x2, UPT ;  /* 0x000000020400788c */ /* 0x000fc8000bf25270 */
[----:B---3--:R-:W-:Y:S02]  /*4660*/  USEL UR6, URZ, 0x1, UP1 ;  /* 0x00000001ff067887 */ /* 0x008fe40008800000 */
[----:B------:R-:W-:-:S04]  /*4670*/  USEL UR4, UR4, URZ, UP1 ;  /* 0x000000ff04047287 */ /* 0x000fc80008800000 */
[----:B------:R-:W-:Y:S01]  /*4680*/  ULEA UR4, UR4, UR5, 0x3 ;  /* 0x0000000504047291 */ /* 0x000fe2000f8e18ff */
[----:B-1----:R-:W-:-:S04]  /*4690*/  LOP3.LUT R5, R8, UR6, RZ, 0x3c, !PT ;  /* 0x0000000608057c12 */ /* 0x002fc8000f8e3cff */
[----:B------:R-:W-:Y:S01]  /*46a0*/  SHF.L.U32 R5, R5, 0x1f, RZ ;  /* 0x0000001f05057819 */ /* 0x000fe200000006ff */
[----:B--2---:R-:W-:-:S04]  /*46b0*/  IMAD.U32 R0, RZ, RZ, UR4 ;  /* 0x00000004ff007e24 */ /* 0x004fc8000f8e00ff */
[----:B------:R1:W2:Y:S03]  /*46c0*/  SYNCS.PHASECHK.TRANS64.TRYWAIT P0, [R0+URZ], R5 ;  /* 0x00000005000075a7 */ /* 0x0002a600080011ff */
[----:B--2---:R-:W-:Y:S05]  /*46d0*/  @!P0 NANOSLEEP.SYNCS 0x989680 ;  /* 0x009896800000895d */ /* 0x004fea0003900000 */
[----:B------:R-:W2:Y:S02]  /*46e0*/  @!P0 SYNCS.PHASECHK.TRANS64 P0, [R0+URZ], R5 ;  /* 0x00000005000085a7 */ /* 0x000ea400080010ff */
[----:B--2---:R-:W-:Y:S05]  /*46f0*/  @P0 BRA `(.L_x_85) ;  /* 0x0000000000200947 */ /* 0x004fea0003800000 */
.L_x_86:
[----:B--2---:R2:W3:Y:S02]  /*4700*/  SYNCS.PHASECHK.TRANS64.TRYWAIT P0, [R0+URZ], R5 ;  /* 0x00000005000075a7 */ /* 0x0044e400080011ff */
[----:B---3--:R-:W-:Y:S05]  /*4710*/  @!P0 NANOSLEEP.SYNCS 0x989680 ;  /* 0x009896800000895d */ /* 0x008fea0003900000 */
[----:B------:R-:W3:Y:S02]  /*4720*/  @!P0 SYNCS.PHASECHK.TRANS64 P0, [R0+URZ], R5 ;  /* 0x00000005000085a7 */ /* 0x000ee400080010ff */
[----:B---3--:R-:W-:Y:S05]  /*4730*/  @!P0 BRA `(.L_x_86) ;  /* 0xfffffffc00f08947 */ /* 0x008fea000383ffff */
[----:B------:R-:W-:Y:S05]  /*4740*/  BRA `(.L_x_85) ;  /* 0x00000000000c7947 */ /* 0x000fea0003800000 */
.L_x_83:
[----:B------:R-:W-:-:S04]  /*4750*/  UIADD3 UR4, UPT, UPT, UR17, 0x160, URZ ;  /* 0x0000016011047890 */ /* 0x000fc8000fffe0ff */
[----:B------:R-:W-:-:S09]  /*4760*/  UPRMT UR4, UR30, 0x654, UR4 ;  /* 0x000006541e047896 */ /* 0x000fd20008000004 */
[----:B------:R-:W-:Y:S03]  /*4770*/  SYNCS.ARRIVE.TRANS64.RED.A1T0 RZ, [UR4], RZ ;  /* 0x000000ffffff79a7 */ /* 0x000fe60008100404 */
.L_x_85:
[----:B-12---:R-:W-:Y:S01]  /*4780*/  SHF.L.U32 R5, RZ, 0x1f, RZ ;  /* 0x0000001fff057819 */ /* 0x006fe200000006ff */
[----:B------:R-:W-:Y:S01]  /*4790*/  UIADD3 UR4, UPT, UPT, UR17, 0x160, URZ ;  /* 0x0000016011047890 */ /* 0x000fe2000fffe0ff */
[----:B------:R-:W-:Y:S02]  /*47a0*/  PLOP3.LUT P0, PT, PT, PT, UP0, 0x80, 0x8 ;  /* 0x000000000008781c */ /* 0x000fe40003f0f008 */
[----:B----4-:R-:W1:Y:S02]  /*47b0*/  SYNCS.PHASECHK.TRANS64.TRYWAIT P1, [UR17+0x160], R5 ;  /* 0x00016005ff0075a7 */ /* 0x010e640008021111 */
[----:B-1----:R-:W-:Y:S09]  /*47c0*/  @!P1 BRA `(.L_x_87) ;  /* 0x0000005800dc9947 */ /* 0x002ff20003800000 */
.L_x_178:
[----:B------:R-:W-:Y:S01]  /*47d0*/  @!UP0 UPRMT UR4, UR30, 0x654, UR4 ;  /* 0x000006541e048896 */ /* 0x000fe20008000004 */
[----:B------:R-:W-:Y:S01]  /*47e0*/  LOP3.LUT R2, R3, 0xffff, RZ, 0xc0, !PT ;  /* 0x0000ffff03027812 */ /* 0x000fe200078ec0ff */
[----:B------:R-:W-:Y:S02]  /*47f0*/  IMAD.MOV.U32 R3, RZ, RZ, 0xffff ;  /* 0x0000ffffff037424 */ /* 0x000fe400078e00ff */
[----:B-1----:R-:W-:Y:S01]  /*4800*/  IMAD.MOV.U32 R5, RZ, RZ, 0x1 ;  /* 0x00000001ff057424 */ /* 0x002fe200078e00ff */
[----:B------:R-:W-:-:S04]  /*4810*/  SHF.R.U32.HI R2, RZ, 0x5, R2 ;  /* 0x00000005ff027819 */ /* 0x000fc80000011602 */
[----:B------:R-:W-:Y:S01]  /*4820*/  @!P0 SYNCS.ARRIVE.TRANS64.RED.A1T0 RZ, [UR4], RZ ;  /* 0x000000ffffff89a7 */ /* 0x000fe20008100404 */
[----:B------:R-:W-:Y:S01]  /*4830*/  NOP ;  /* 0x0000000000007918 */ /* 0x000fe20000000000 */
[----:B------:R-:W1:Y:S01]  /*4840*/  LDS R0, [UR8+0x14] ;  /* 0x00001408ff007984 */ /* 0x000e620008000800 */
[-C--:B------:R-:W-:Y:S02]  /*4850*/  SHF.L.U32 R3, R3, R2.reuse, RZ ;  /* 0x0000000203037219 */ /* 0x080fe400000006ff */
[----:B------:R-:W-:Y:S02]  /*4860*/  SHF.L.U32 R5, R5, R2, RZ ;  /* 0x0000000205057219 */ /* 0x000fe400000006ff */
[----:B-1----:R-:W-:-:S04]  /*4870*/  LOP3.LUT R0, R0, R3, RZ, 0xc0, !PT ;  /* 0x0000000300007212 */ /* 0x002fc800078ec0ff */
[----:B------:R-:W-:-:S13]  /*4880*/  ISETP.NE.AND P0, PT, R0, R3, PT ;  /* 0x000000030000720c */ /* 0x000fda0003f05270 */
[----:B------:R-:W-:Y:S05]  /*4890*/  @P0 BRA `(.L_x_88) ;  /* 0x00000000005c0947 */ /* 0x000fea0003800000 */
[----:B------:R-:W1:Y:S02]  /*48a0*/  LDS R0, [UR8+0x18] ;  /* 0x00001808ff007984 */ /* 0x000e640008000800 */
[----:B-1----:R-:W-:-:S04]  /*48b0*/  LOP3.LUT R0, R0, R5, RZ, 0xc0, !PT ;  /* 0x0000000500007212 */ /* 0x002fc800078ec0ff */
[----:B------:R-:W-:-:S13]  /*48c0*/  ISETP.NE.AND P0, PT, R0, R5, PT ;  /* 0x000000050000720c */ /* 0x000fda0003f05270 */
[----:B------:R-:W-:Y:S05]  /*48d0*/  @P0 BRA `(.L_x_89) ;  /* 0x0000000000400947 */ /* 0x000fea0003800000 */
[----:B------:R-:W-:Y:S01]  /*48e0*/  R2UR UR4, R3 ;  /* 0x00000000030472ca */ /* 0x000fe200000e0000 */
[----:B------:R-:W1:Y:S01]  /*48f0*/  S2R R2, SR_LANEID ;  /* 0x0000000000027919 */ /* 0x000e620000000000 */
[----:B------:R-:W-:-:S04]  /*4900*/  LOP3.LUT R5, RZ, R5, RZ, 0x33, !PT ;  /* 0x00000005ff057212 */ /* 0x000fc800078e33ff */
[----:B---3--:R-:W2:Y:S07]  /*4910*/  REDUX UR6, R5 ;  /* 0x00000000050673c4 */ /* 0x008eae0000000000 */
[----:B------:R-:W-:-:S03]  /*4920*/  ULOP3.LUT UR5, URZ, UR4, URZ, 0x33, !UPT ;  /* 0x00000004ff057292 */ /* 0x000fc6000f8e33ff */
[----:B------:R-:W-:Y:S02]  /*4930*/  VOTEU.ANY UR4, UPT, PT ;  /* 0x0000000000047886 */ /* 0x000fe400038e0100 */
[----:B------:R-:W-:Y:S01]  /*4940*/  UFLO.U32 UR4, UR4 ;  /* 0x00000004000472bd */ /* 0x000fe200080e0000 */
[----:B------:R-:W-:-:S04]  /*4950*/  IMAD.U32 R0, RZ, RZ, UR5 ;  /* 0x00000005ff007e24 */ /* 0x000fc8000f8e00ff */
[----:B------:R-:W3:Y:S02]  /*4960*/  REDUX UR7, R0 ;  /* 0x00000000000773c4 */ /* 0x000ee40000000000 */
[----:B------:R4:W-:Y:S01]  /*4970*/  UTCATOMSWS.AND URZ, UR5 ;  /* 0x0000000500ff79e3 */ /* 0x0009e20008000000 */
[----:B-1----:R-:W-:Y:S01]  /*4980*/  ISETP.EQ.U32.AND P0, PT, R2, UR4, PT ;  /* 0x0000000402007c0c */ /* 0x002fe2000bf02070 */
[----:B--2---:R-:W-:Y:S02]  /*4990*/  IMAD.U32 R2, RZ, RZ, UR6 ;  /* 0x00000006ff027e24 */ /* 0x004fe4000f8e00ff */
[----:B---3--:R-:W-:-:S10]  /*49a0*/  IMAD.U32 R3, RZ, RZ, UR7 ;  /* 0x00000007ff037e24 */ /* 0x008fd4000f8e00ff */
[----:B------:R4:W-:Y:S04]  /*49b0*/  @P0 ATOMS.AND RZ, [UR8+0x14], R3 ;  /* 0x00001403ffff098c */ /* 0x0009e8000a800008 */
[----:B------:R4:W-:Y:S01]  /*49c0*/  @P0 ATOMS.AND RZ, [UR8+0x18], R2 ;  /* 0x00001802ffff098c */ /* 0x0009e2000a800008 */
[----:B------:R-:W-:Y:S05]  /*49d0*/  BRA `(.L_x_90) ;  /* 0x0000000000147947 */ /* 0x000fea0003800000 */
.L_x_89:
[----:B------:R-:W-:Y:S02]  /*49e0*/  MOV R2, 0x4a00 ;  /* 0x00004a0000027802 */ /* 0x000fe40000000f00 */
[----:B---3-5:R-:W-:Y:S05]  /*49f0*/  CALL.REL.NOINC `($__internal_0_$__cuda_sm10x_tcgen05_guardrail_trap_col_being_dealloced_not_returned_by_alloc) ;  /* 0x0000005c00347944 */ /* 0x028fea0003c00000 */
[----:B------:R-:W-:Y:S05]  /*4a00*/  BRA `(.L_x_90) ;  /* 0x0000000000087947 */ /* 0x000fea0003800000 */
.L_x_88:
[----:B------:R-:W-:Y:S02]  /*4a10*/  MOV R2, 0x4a30 ;  /* 0x00004a3000027802 */ /* 0x000fe40000000f00 */
[----:B---3-5:R-:W-:Y:S05]  /*4a20*/  CALL.REL.NOINC `($__internal_2_$__cuda_sm10x_tcgen05_guardrail_trap_unallocated_columns_being_dealloced) ;  /* 0x0000005c00407944 */ /* 0x028fea0003c00000 */
.L_x_90:
[----:B------:R-:W-:Y:S01]  /*4a30*/  NOP ;  /* 0x0000000000007918 */ /* 0x000fe20000000000 */
[----:B----4-:R-:W-:Y:S05]  /*4a40*/  EXIT ;  /* 0x000000000000794d */ /* 0x010fea0003800000 */
.L_x_62:
[----:B------:R-:W-:-:S09]  /*4a50*/  UISETP.NE.OR UP0, UPT, UR18, 0x3, !UP3 ;  /* 0x000000031200788c */ /* 0x000fd2000df05670 */
[----:B------:R-:W-:Y:S05]  /*4a60*/  BRA.U UP0, `(.L_x_91) ;  /* 0x0000000d00cc7547 */ /* 0x000fea000b800000 */
[----:B------:R-:W2:Y:S01]  /*4a70*/  LDCU.64 UR4, c[0x0][0x888] ;  /* 0x00011100ff0477ac */ /* 0x000ea20008000a00 */
[----:B------:R-:W3:Y:S01]  /*4a80*/  LDC.64 R12, c[0x0][0x348] ;  /* 0x0000d200ff0c7b82 */ /* 0x000ee20000000a00 */
[----:B------:R-:W-:Y:S01]  /*4a90*/  HFMA2 R10, -RZ, RZ, 0, 5.9604644775390625e-08 ;  /* 0x00000001ff0a7431 */ /* 0x000fe200000001ff */
[----:B------:R-:W-:Y:S01]  /*4aa0*/  MOV R9, RZ ;  /* 0x000000ff00097202 */ /* 0x000fe20000000f00 */
[----:B------:R-:W4:Y:S01]  /*4ab0*/  LDCU UR40, c[0x0][0x370] ;  /* 0x00006e00ff2877ac */ /* 0x000f220008000800 */
[----:B------:R-:W-:Y:S01]  /*4ac0*/  HFMA2 R0, -RZ, RZ, 0, 0.0078125 ;  /* 0x00002000ff007431 */ /* 0x000fe200000001ff */
[----:B------:R-:W4:Y:S01]  /*4ad0*/  LDCU.128 UR28, c[0x0][0xb10] ;  /* 0x00016200ff1c77ac */ /* 0x000f220008000c00 */
[----:B------:R-:W1:Y:S01]  /*4ae0*/  LDCU UR38, c[0x0][0x374] ;  /* 0x00006e80ff2677ac */ /* 0x000e620008000800 */
[----:B------:R-:W1:Y:S01]  /*4af0*/  LDCU.64 UR26, c[0x0][0x890] ;  /* 0x00011200ff1a77ac */ /* 0x000e620008000a00 */
[----:B------:R-:W1:Y:S01]  /*4b00*/  LDCU UR24, c[0x0][0xb0c] ;  /* 0x00016180ff1877ac */ /* 0x000e620008000800 */
[----:B--2---:R-:W-:Y:S01]  /*4b10*/  UISETP.NE.U32.AND UP0, UPT, UR4, URZ, UPT ;  /* 0x000000ff0400728c */ /* 0x004fe2000bf05070 */
[----:B------:R-:W2:Y:S01]  /*4b20*/  LDCU UR46, c[0x0][0xb20] ;  /* 0x00016400ff2e77ac */ /* 0x000ea20008000800 */
[----:B------:R-:W2:Y:S01]  /*4b30*/  LDCU UR4, c[0x0][0xb30] ;  /* 0x00016600ff0477ac */ /* 0x000ea20008000800 */
[----:B------:R-:W2:Y:S01]  /*4b40*/  LDCU.128 UR32, c[0x0][0x980] ;  /* 0x00013000ff2077ac */ /* 0x000ea20008000c00 */
[----:B------:R-:W-:Y:S01]  /*4b50*/  UMOV UR25, 0x400 ;  /* 0x0000040000197882 */ /* 0x000fe20000000000 */
[----:B----4-:R-:W-:-:S02]  /*4b60*/  UIMAD.WIDE.U32 UR6, UR40, UR28, URZ ;  /* 0x0000001c280672a5 */ /* 0x010fc4000f8e00ff */
[----:B------:R-:W-:Y:S02]  /*4b70*/  ULEA UR25, UR43, UR25, 0x18 ;  /* 0x000000192b197291 */ /* 0x000fe4000f8ec0ff */
[----:B-1----:R-:W-:Y:S02]  /*4b80*/  UIMAD.WIDE.U32 UR8, UR38, UR31, URZ ;  /* 0x0000001f260872a5 */ /* 0x002fe4000f8e00ff */
[----:B------:R-:W-:Y:S02]  /*4b90*/  UIADD3 UR42, UPT, UPT, UR25, 0x108, URZ ;  /* 0x00000108192a7890 */ /* 0x000fe4000fffe0ff */
[----:B------:R-:W-:Y:S02]  /*4ba0*/  UISETP.NE.AND.EX UP5, UPT, UR5, URZ, UPT, UP0 ;  /* 0x000000ff0500728c */ /* 0x000fe4000bfa5300 */
[----:B------:R-:W-:Y:S02]  /*4bb0*/  UISETP.NE.U32.AND UP6, UPT, UR26, URZ, UPT ;  /* 0x000000ff1a00728c */ /* 0x000fe4000bfc5070 */
[----:B------:R-:W-:-:S02]  /*4bc0*/  UIADD3 UR41, UPT, UPT, UR25, 0x138, URZ ;  /* 0x0000013819297890 */ /* 0x000fc4000fffe0ff */
[----:B------:R-:W-:Y:S02]  /*4bd0*/  UIADD3 UR17, UPT, UPT, UR25, 0x100, URZ ;  /* 0x0000010019117890 */ /* 0x000fe4000fffe0ff */
[----:B------:R-:W-:Y:S02]  /*4be0*/  UISETP.NE.AND UP0, UPT, UR39, 0x1, UPT ;  /* 0x000000012700788c */ /* 0x000fe4000bf05270 */
[----:B------:R-:W-:Y:S01]  /*4bf0*/  UISETP.NE.AND UP0, UPT, UR24, 0x1, UPT ;  /* 0x000000011800788c */ /* 0x000fe2000bf05270 */
[----:B------:R-:W-:Y:S01]  /*4c00*/  UMOV UR45, UR7 ;  /* 0x00000007002d7c82 */ /* 0x000fe20008000000 */
[----:B------:R-:W-:Y:S01]  /*4c10*/  UMOV UR44, UR9 ;  /* 0x00000009002c7c82 */ /* 0x000fe20008000000 */
[----:B------:R-:W-:Y:S02]  /*4c20*/  UISETP.GE.AND UP2, UPT, UR39, 0x1, UPT ;  /* 0x000000012700788c */ /* 0x000fe4000bf46270 */
[----:B------:R-:W-:Y:S02]  /*4c30*/  UPRMT UR42, UR43, 0x654, UR42 ;  /* 0x000006542b2a7896 */ /* 0x000fe4000800002a */
[----:B------:R-:W-:-:S02]  /*4c40*/  UISETP.NE.AND UP0, UPT, UR30, 0x1, UPT ;  /* 0x000000011e00788c */ /* 0x000fc4000bf05270 */
[----:B------:R-:W-:Y:S01]  /*4c50*/  UPLOP3.LUT UP4, UPT, UPT, UPT, UPT, 0x40, 0x4 ;  /* 0x000000000004789c */ /* 0x000fe20003f8e870 */
[----:B------:R-:W1:Y:S01]  /*4c60*/  LDCU.64 UR22, c[0x0][0xb28] ;  /* 0x00016500ff1677ac */ /* 0x000e620008000a00 */
[----:B------:R-:W4:Y:S01]  /*4c70*/  LDCU.64 UR36, c[0x0][0x990] ;  /* 0x00013200ff2477ac */ /* 0x000f220008000a00 */
[----:B------:R-:W-:Y:S02]  /*4c80*/  UISETP.NE.AND.EX UP6, UPT, UR27, URZ, UPT, UP6 ;  /* 0x000000ff1b00728c */ /* 0x000fe4000bfc5360 */
[----:B------:R-:W-:Y:S02]  /*4c90*/  UPRMT UR41, URZ, 0x654, UR41 ;  /* 0x00000654ff297896 */ /* 0x000fe40008000029 */
[----:B------:R-:W-:Y:S02]  /*4ca0*/  UPRMT UR43, UR43, 0x654, UR17 ;  /* 0x000006542b2b7896 */ /* 0x000fe40008000011 */
[----:B------:R-:W-:Y:S02]  /*4cb0*/  USHF.R.U32.HI UR45, URZ, UR29, UR45 ;  /* 0x0000001dff2d7299 */ /* 0x000fe4000801162d */
[----:B--2---:R-:W-:-:S02]  /*4cc0*/  USHF.R.U32.HI UR44, URZ, UR46, UR44 ;  /* 0x0000002eff2c7299 */ /* 0x004fc4000801162c */
[----:B------:R-:W-:Y:S02]  /*4cd0*/  UISETP.NE.AND UP3, UPT, UR4, 0x1, UPT ;  /* 0x000000010400788c */ /* 0x000fe4000bf65270 */
[----:B------:R-:W-:Y:S02]  /*4ce0*/  UISETP.NE.AND UP2, UPT, UR32, 0x1, UPT ;  /* 0x000000012000788c */ /* 0x000fe4000bf45270 */
[----:B---3--:R-:W-:-:S11]  /*4cf0*/  UISETP.NE.AND UP0, UPT, UR35, 0x1, UPT ;  /* 0x000000012300788c */ /* 0x008fd6000bf05270 */
.L_x_100:
[----:B------:R-:W-:Y:S04]  /*4d00*/  SHF.L.U32 R3, R9, 0x1f, RZ ;  /* 0x0000001f09037819 */ /* 0x000fe800000006ff */
[----:B--2---:R-:W2:Y:S02]  /*4d10*/  SYNCS.PHASECHK.TRANS64.TRYWAIT P0, [UR25+0x130], R3 ;  /* 0x00013003ff0075a7 */ /* 0x004ea40008001119 */
[----:B--2---:R-:W-:Y:S05]  /*4d20*/  @!P0 BRA `(.L_x_92) ;  /* 0x00000054009c8947 */ /* 0x004fea0003800000 */
.L_x_180:
[----:B------:R-:W3:Y:S01]  /*4d30*/  LDS.128 R4, [UR25+0x170] ;  /* 0x00017019ff047984 */ /* 0x000ee20008000c00 */
[----:B------:R-:W-:Y:S01]  /*4d40*/  UISETP.GE.AND UP0, UPT, UR39, 0x1, UPT ;  /* 0x000000012700788c */ /* 0x000fe2000bf06270 */
[----:B------:R-:W-:Y:S01]  /*4d50*/  @!PT LDS RZ, [RZ] ;  /* 0x00000000fffff984 */ /* 0x000fe20000000800 */
[----:B------:R-:W-:Y:S01]  /*4d60*/  @!PT LDS RZ, [RZ] ;  /* 0x00000000fffff984 */ /* 0x000fe20000000800 */
[----:B------:R-:W-:Y:S01]  /*4d70*/  @!PT LDS RZ, [RZ] ;  /* 0x00000000fffff984 */ /* 0x000fe20000000800 */
[----:B------:R-:W-:Y:S01]  /*4d80*/  @!PT LDS RZ, [RZ] ;  /* 0x00000000fffff984 */ /* 0x000fe20000000800 */
[----:B------:R1:W-:Y:S06]  /*4d90*/  MEMBAR.ALL.CTA ;  /* 0x0000000000007992 */ /* 0x0003ec0000008000 */
[----:B-1----:R-:W1:Y:S02]  /*4da0*/  FENCE.VIEW.ASYNC.S ;  /* 0x00000000000073c6 */ /* 0x002e640000000000 */
[----:B-1----:R-:W-:Y:S01]  /*4db0*/  SYNCS.ARRIVE.TRANS64.RED.A1T0 RZ, [UR41], RZ ;  /* 0x000000ffffff79a7 */ /* 0x002fe20008100429 */
[----:B---3--:R-:W-:Y:S11]  /*4dc0*/  LOP3.LUT P0, RZ, R6, 0x1, RZ, 0xc0, !PT ;  /* 0x0000000106ff7812 */ /* 0x008ff6000780c0ff */
[----:B------:R-:W-:Y:S02]  /*4dd0*/  @!UPT UIADD3 URZ, UPT, UPT, URZ, URZ, URZ ;  /* 0x000000fffffff290 */ /* 0x000fe4000fffe0ff */
[----:B------:R-:W-:Y:S01]  /*4de0*/  VOTEU.ANY UP2, P0 ;  /* 0x0000000000ff7886 */ /* 0x000fe20000040100 */
[----:B------:R-:W-:Y:S11]  /*4df0*/  PLOP3.LUT P0, PT, PT, PT, UP2, 0x80, 0x8 ;  /* 0x000000000008781c */ /* 0x000ff60003f0f028 */
[----:B------:R-:W-:Y:S02]  /*4e00*/  @!UPT UIADD3 URZ, UPT, UPT, URZ, URZ, URZ ;  /* 0x000000fffffff290 */ /* 0x000fe4000fffe0ff */
[----:B--2---:R-:W-:Y:S02]  /*4e10*/  @P0 MOV R3, R4 ;  /* 0x0000000400030202 */ /* 0x004fe40000000f00 */
[----:B------:R-:W-:Y:S02]  /*4e20*/  @P0 LOP3.LUT R2, R5, 0xffff, RZ, 0xc0, !PT ;  /* 0x0000ffff05020812 */ /* 0x000fe400078ec0ff */
[----:B------:R-:W-:Y:S02]  /*4e30*/  @P0 R2UR UR5, R3 ;  /* 0x00000000030502ca */ /* 0x000fe400000e0000 */
[----:B------:R-:W-:Y:S11]  /*4e40*/  @P0 R2UR UR4, R2 ;  /* 0x00000000020402ca */ /* 0x000ff600000e0000 */
[----:B------:R-:W-:Y:S02]  /*4e50*/  @UP2 UMOV UR15, UR5 ;  /* 0x00000005000f2c82 */ /* 0x000fe40008000000 */
[----:B------:R-:W-:Y:S01]  /*4e60*/  @UP2 UMOV UR14, UR4 ;  /* 0x00000004000e2c82 */ /* 0x000fe20008000000 */
[----:B------:R-:W-:Y:S05]  /*4e70*/  BRA.U !UP0, `(.L_x_93) ;  /* 0x0000000108c07547 */ /* 0x000fea000b800000 */
[----:B------:R-:W-:Y:S02]  /*4e80*/  UIMAD.WIDE.U32 UR8, UR14, UR31, URZ ;  /* 0x0000001f0e0872a5 */ /* 0x000fe4000f8e00ff */
[----:B------:R-:W-:Y:S02]  /*4e90*/  UP2UR UR16, UPR, URZ, 0x4 ;  /* 0x00000004ff107883 */ /* 0x000fe40008000000 */
[----:B------:R-:W-:Y:S02]  /*4ea0*/  UISETP.NE.AND UP2, UPT, UR30, 0x1, UPT ;  /* 0x000000011e00788c */ /* 0x000fe4000bf45270 */
[----:B------:R-:W-:Y:S02]  /*4eb0*/  UIMAD.WIDE.U32 UR10, UR15, UR28, URZ ;  /* 0x0000001c0f0a72a5 */ /* 0x000fe4000f8e00ff */
[----:B------:R-:W-:Y:S02]  /*4ec0*/  USEL UR4, UR38, UR44, !UP2 ;  /* 0x0000002c26047287 */ /* 0x000fe4000d000000 */
[----:B------:R-:W-:Y:S02]  /*4ed0*/  UISETP.NE.AND UP0, UPT, UR24, 0x1, UPT ;  /* 0x000000011800788c */ /* 0x000fe4000bf05270 */
[----:B------:R-:W-:Y:S02]  /*4ee0*/  UP2UR UR20, UPR, URZ, 0x2 ;  /* 0x00000002ff147883 */ /* 0x000fe40008000000 */
[----:B------:R-:W-:Y:S02]  /*4ef0*/  UISETP.NE.AND UP1, UPT, UR39, 0x1, UPT ;  /* 0x000000012700788c */ /* 0x000fe4000bf25270 */
[----:B------:R-:W-:Y:S02]  /*4f00*/  UIMAD.WIDE.U32 UR12, UR4, UR22, URZ ;  /* 0x00000016040c72a5 */ /* 0x000fe4000f8e00ff */
[----:B------:R-:W-:Y:S01]  /*4f10*/  USEL UR7, UR40, UR45, !UP0 ;  /* 0x0000002d28077287 */ /* 0x000fe2000c000000 */
[----:B------:R-:W-:Y:S02]  /*4f20*/  UMOV UR5, UR9 ;  /* 0x0000000900057c82 */ /* 0x000fe40008000000 */
[----:B------:R-:W-:Y:S02]  /*4f30*/  USHF.R.U32.HI UR6, URZ, UR46, UR5 ;  /* 0x0000002eff067299 */ /* 0x000fe40008011605 */
[----:B------:R-:W-:Y:S02]  /*4f40*/  UIMAD.WIDE.U32 UR18, UR7, UR22, URZ ;  /* 0x00000016071272a5 */ /* 0x000fe4000f8e00ff */
[----:B------:R-:W-:Y:S02]  /*4f50*/  USEL UR6, UR14, UR6, !UP2 ;  /* 0x000000060e067287 */ /* 0x000fe4000d000000 */
[----:B------:R-:W-:Y:S01]  /*4f60*/  UISETP.NE.AND UP2, UPT, UR16, URZ, UPT ;  /* 0x000000ff1000728c */ /* 0x000fe2000bf45270 */
[----:B------:R-:W-:Y:S01]  /*4f70*/  UMOV UR5, UR11 ;  /* 0x0000000b00057c82 */ /* 0x000fe20008000000 */
[----:B------:R-:W-:Y:S02]  /*4f80*/  UIMAD.WIDE.U32 UR10, UR6, UR22, URZ ;  /* 0x00000016060a72a5 */ /* 0x000fe4000f8e00ff */
[----:B------:R-:W-:Y:S03]  /*4f90*/  USHF.R.U32.HI UR8, URZ, UR29, UR5 ;  /* 0x0000001dff087299 */ /* 0x000fe60008011605 */
[----:B------:R-:W-:Y:S02]  /*4fa0*/  UMOV UR5, UR13 ;  /* 0x0000000d00057c82 */ /* 0x000fe40008000000 */
[----:B------:R-:W-:Y:S03]  /*4fb0*/  @UP1 USHF.R.U32.HI UR4, URZ, UR23, UR5 ;  /* 0x00000017ff041299 */ /* 0x000fe60008011605 */
[----:B------:R-:W-:Y:S01]  /*4fc0*/  UMOV UR5, UR19 ;  /* 0x0000001300057c82 */ /* 0x000fe20008000000 */
[----:B------:R-:W-:Y:S02]  /*4fd0*/  UIMAD UR4, UR39, UR4, URZ ;  /* 0x00000004270472a4 */ /* 0x000fe4000f8e02ff */
[----:B------:R-:W-:Y:S02]  /*4fe0*/  @UP1 USHF.R.U32.HI UR7, URZ, UR23, UR5 ;  /* 0x00000017ff071299 */ /* 0x000fe40008011605 */
[----:B------:R-:W-:Y:S02]  /*4ff0*/  USEL UR5, UR15, UR8, !UP0 ;  /* 0x000000080f057287 */ /* 0x000fe4000c000000 */
[----:B------:R-:W-:Y:S02]  /*5000*/  UIMAD UR8, UR39, UR7, URZ ;  /* 0x00000007270872a4 */ /* 0x000fe4000f8e02ff */
[----:B------:R-:W-:Y:S03]  /*5010*/  UISETP.GE.AND UP0, UPT, UR6, UR4, UPT ;  /* 0x000000040600728c */ /* 0x000fe6000bf06270 */
[----:B------:R-:W-:Y:S01]  /*5020*/  UMOV UR4, UR11 ;  /* 0x0000000b00047c82 */ /* 0x000fe20008000000 */
[----:B------:R-:W-:Y:S02]  /*5030*/  UISETP.GE.OR UP0, UPT, UR5, UR8, UP0 ;  /* 0x000000080500728c */ /* 0x000fe40008706670 */
[----:B------:R-:W-:Y:S02]  /*5040*/  USHF.R.U32.HI UR4, URZ, UR23, UR4 ;  /* 0x00000017ff047299 */ /* 0x000fe40008011604 */
[----:B------:R-:W-:Y:S02]  /*5050*/  UIMAD.WIDE.U32 UR8, UR5, UR22, URZ ;  /* 0x00000016050872a5 */ /* 0x000fe4000f8e00ff */
[----:B------:R-:W-:Y:S04]  /*5060*/  USEL UR10, UR6, UR4, !UP1 ;  /* 0x00000004060a7287 */ /* 0x000fe8000c800000 */
[----:B------:R-:W-:Y:S01]  /*5070*/  UIADD3 UR11, UPT, UPT, -UR10, URZ, URZ ;  /* 0x000000ff0a0b7290 */ /* 0x000fe2000fffe1ff */
[----:B------:R-:W-:Y:S02]  /*5080*/  @!UP0 UMOV UR4, UR9 ;  /* 0x0000000900048c82 */ /* 0x000fe40008000000 */
[----:B------:R-:W-:Y:S02]  /*5090*/  @!UP0 USHF.R.U32.HI UR4, URZ, UR23, UR4 ;  /* 0x00000017ff048299 */ /* 0x000fe40008011604 */
[----:B------:R-:W-:Y:S02]  /*50a0*/  UIMAD UR8, UR39, UR11, UR6 ;  /* 0x0000000b270872a4 */ /* 0x000fe4000f8e0206 */
[----:B------:R-:W-:Y:S02]  /*50b0*/  @!UP0 USEL UR4, UR5, UR4, !UP1 ;  /* 0x0000000405048287 */ /* 0x000fe4000c800000 */
[----:B------:R-:W-:Y:S02]  /*50c0*/  UISETP.NE.AND UP1, UPT, UR20, URZ, UPT ;  /* 0x000000ff1400728c */ /* 0x000fe4000bf25270 */
[----:B------:R-:W-:Y:S02]  /*50d0*/  @!UP0 UIMAD UR8, UR7, UR8, UR4 ;  /* 0x00000008070882a4 */ /* 0x000fe4000f8e0204 */
[----:B------:R-:W-:Y:S02]  /*50e0*/  @!UP0 UIADD3 UR9, UPT, UPT, UR10, -UR4, URZ ;  /* 0x800000040a098290 */ /* 0x000fe4000fffe0ff */
[----:B------:R-:W-:Y:S02]  /*50f0*/  UIADD3 UR4, UPT, UPT, -UR5, URZ, URZ ;  /* 0x000000ff05047290 */ /* 0x000fe4000fffe1ff */
[----:B------:R-:W-:Y:S02]  /*5100*/  UIADD3 UR7, UPT, UPT, -UR6, URZ, URZ ;  /* 0x000000ff06077290 */ /* 0x000fe4000fffe1ff */
[----:B------:R-:W-:Y:S02]  /*5110*/  @!UP0 UIMAD UR6, UR9, UR39, UR5 ;  /* 0x00000027090682a4 */ /* 0x000fe4000f8e0205 */
[----:B------:R-:W-:Y:S02]  /*5120*/  UIMAD UR15, UR24, UR4, UR15 ;  /* 0x00000004180f72a4 */ /* 0x000fe4000f8e020f */
[----:B------:R-:W-:Y:S01]  /*5130*/  UIMAD UR14, UR30, UR7, UR14 ;  /* 0x000000071e0e72a4 */ /* 0x000fe2000f8e020e */
[----:B------:R-:W-:Y:S02]  /*5140*/  @!UP0 UMOV UR5, UR8 ;  /* 0x0000000800058c82 */ /* 0x000fe40008000000 */
[----:B------:R-:W-:Y:S02]  /*5150*/  UIMAD UR15, UR5, UR24, UR15 ;  /* 0x00000018050f72a4 */ /* 0x000fe4000f8e020f */
[----:B------:R-:W-:Y:S11]  /*5160*/  UIMAD UR14, UR6, UR30, UR14 ;  /* 0x0000001e060e72a4 */ /* 0x000ff6000f8e020e */
[----:B------:R-:W-:Y:S01]  /*5170*/  @!UPT UIADD3 URZ, UPT, UPT, URZ, URZ, URZ ;  /* 0x000000fffffff290 */ /* 0x000fe2000fffe0ff */
.L_x_93:
[----:B------:R-:W1:Y:S01]  /*5180*/  @!UP3 LDCU.128 UR8, c[0x0][0xb10] ;  /* 0x00016200ff08b7ac */ /* 0x000e620008000c00 */
[----:B------:R-:W-:Y:S02]  /*5190*/  ISETP.NE.U32.AND P1, PT, RZ, UR26, PT ;  /* 0x0000001aff007c0c */ /* 0x000fe4000bf25070 */
[----:B------:R-:W-:Y:S02]  /*51a0*/  SHF.L.U32 R8, R10, 0x1f, RZ ;  /* 0x0000001f0a087819 */ /* 0x000fe400000006ff */
[----:B------:R-:W-:Y:S01]  /*51b0*/  ISETP.NE.AND.EX P1, PT, RZ, UR27, PT, P1 ;  /* 0x0000001bff007c0c */ /* 0x000fe2000bf25310 */
[----:B------:R-:W2:Y:S01]  /*51c0*/  @!UP3 LDCU UR5, c[0x0][0xb0c] ;  /* 0x00016180ff05b7ac */ /* 0x000ea20008000800 */
[----:B------:R-:W-:Y:S02]  /*51d0*/  USHF.L.U32 UR18, UR21, 0x7, URZ ;  /* 0x0000000715127899 */ /* 0x000fe400080006ff */
[----:B-1----:R-:W-:Y:S07]  /*51e0*/  UIMAD.WIDE.U32 UR6, UR15, UR8, URZ ;  /* 0x000000080f0672a5 */ /* 0x002fee000f8e00ff */
[----:B------:R-:W-:Y:S01]  /*51f0*/  @!UP3 UMOV UR4, UR7 ;  /* 0x000000070004bc82 */ /* 0x000fe20008000000 */
[----:B--2---:R-:W-:Y:S02]  /*5200*/  @!UP3 UISETP.NE.AND UP0, UPT, UR5, 0x1, UPT ;  /* 0x000000010500b88c */ /* 0x004fe4000bf05270 */
[----:B------:R-:W-:Y:S02]  /*5210*/  @!UP3 USHF.R.U32.HI UR4, URZ, UR9, UR4 ;  /* 0x00000009ff04b299 */ /* 0x000fe40008011604 */
[----:B------:R-:W-:Y:S02]  /*5220*/  UIMAD.WIDE.U32 UR6, UR14, UR11, URZ ;  /* 0x0000000b0e0672a5 */ /* 0x000fe4000f8e00ff */
[----:B------:R-:W-:Y:S02]  /*5230*/  @!UP3 USEL UR8, UR15, UR4, !UP0 ;  /* 0x000000040f08b287 */ /* 0x000fe4000c000000 */
[----:B------:R-:W-:Y:S03]  /*5240*/  @!UP3 UISETP.NE.AND UP0, UPT, UR10, 0x1, UPT ;  /* 0x000000010a00b88c */ /* 0x000fe6000bf05270 */
[----:B------:R-:W-:Y:S02]  /*5250*/  @!UP3 UMOV UR6, UR7 ;  /* 0x000000070006bc82 */ /* 0x000fe40008000000 */
[----:B------:R-:W1:Y:S02]  /*5260*/  @!UP3 LDCU UR4, c[0x0][0xb20] ;  /* 0x00016400ff04b7ac */ /* 0x000e640008000800 */
[----:B-1----:R-:W-:Y:S04]  /*5270*/  @!UP3 USHF.R.U32.HI UR6, URZ, UR4, UR6 ;  /* 0x00000004ff06b299 */ /* 0x002fe80008011606 */
[----:B------:R-:W-:Y:S04]  /*5280*/  @!UP3 USEL UR6, UR14, UR6, !UP0 ;  /* 0x000000060e06b287 */ /* 0x000fe8000c000000 */
[----:B------:R-:W-:Y:S02]  /*5290*/  @!UP3 UIADD3 UR4, UPT, UPT, -UR8, UR6, URZ ;  /* 0x000000060804b290 */ /* 0x000fe4000fffe1ff */
[----:B------:R-:W-:Y:S02]  /*52a0*/  @!UP3 UIADD3 UR6, UPT, UPT, UR8, -UR6, URZ ;  /* 0x800000060806b290 */ /* 0x000fe4000fffe0ff */
[----:B------:R-:W-:Y:S02]  /*52b0*/  @!UP3 UIMAD UR15, UR4, UR5, UR15 ;  /* 0x00000005040fb2a4 */ /* 0x000fe4000f8e020f */
[----:B------:R-:W-:Y:S01]  /*52c0*/  @!UP3 UIMAD UR14, UR6, UR10, UR14 ;  /* 0x0000000a060eb2a4 */ /* 0x000fe2000f8e020e */
[----:B------:R-:W-:Y:S11]  /*52d0*/  BRA.U UP4, `(.L_x_94) ;  /* 0x0000000104107547 */ /* 0x000ff6000b800000 */
[----:B------:R-:W-:Y:S04]  /*52e0*/  MOV R2, UR49 ;  /* 0x0000003100027c02 */ /* 0x000fe80008000f00 */
[----:B------:R-:W-:Y:S04]  /*52f0*/  SHF.L.U32 R3, R2, 0x1f, RZ ;  /* 0x0000001f02037819 */ /* 0x000fe800000006ff */
[----:B------:R-:W1:Y:S02]  /*5300*/  SYNCS.PHASECHK.TRANS64.TRYWAIT P2, [UR25+0x128], R3 ;  /* 0x00012803ff0075a7 */ /* 0x000e640008041119 */
[----:B-1----:R-:W-:Y:S05]  /*5310*/  @!P2 BRA `(.L_x_95) ;  /* 0x000000500038a947 */ /* 0x002fea0003800000 */
.L_x_94:
[----:B------:R-:W-:Y:S05]  /*5320*/  BRA.U !UP6, `(.L_x_96) ;  /* 0x000000010e387547 */ /* 0x000fea000b800000 */
[----:B------:R-:W-:Y:S01]  /*5330*/  UPLOP3.LUT UP1, UPT, UPT, UPT, UP5, 0x80, 0x8 ;  /* 0x000000000008789c */ /* 0x000fe20003f2f050 */
[----:B-1----:R-:W-:Y:S01]  /*5340*/  HFMA2 R2, -RZ, RZ, 0, 5.9604644775390625e-08 ;  /* 0x00000001ff027431 */ /* 0x002fe200000001ff */
[----:B------:R-:W1:Y:S01]  /*5350*/  LDCU.64 UR8, c[0x0][0x358] ;  /* 0x00006b00ff0877ac */ /* 0x000e620008000a00 */
[----:B------:R-:W-:Y:S03]  /*5360*/  IMAD.MOV.U32 R167, RZ, RZ, 0x1 ;  /* 0x00000001ffa77424 */ /* 0x000fe600078e00ff */
[----:B------:R-:W-:Y:S05]  /*5370*/  PLOP3.LUT P2, PT, PT, PT, UP1, 0x80, 0x8 ;  /* 0x000000000008781c */ /* 0x000fea0003f4f018 */
[----:B------:R-:W2:Y:S01]  /*5380*/  @UP1 LDCU.64 UR4, c[0x0][0x888] ;  /* 0x00011100ff0417ac */ /* 0x000ea20008000a00 */
[----:B------:R-:W-:Y:S07]  /*5390*/  @UP1 UIMAD UR6, UR51, UR26, URZ ;  /* 0x0000001a330612a4 */ /* 0x000fee000f8e02ff */
[----:B------:R-:W-:Y:S01]  /*53a0*/  @!P2 PRMT R167, R2, 0x7610, R167 ;  /* 0x0000761002a7a816 */ /* 0x000fe200000000a7 */
[----:B--2---:R-:W-:Y:S06]  /*53b0*/  @UP1 UIMAD.WIDE UR4, UR6, 0x4, UR4 ;  /* 0x00000004060418a5 */ /* 0x004fec000f8e0204 */
[----:B------:R-:W-:Y:S01]  /*53c0*/  IMAD.U32 R14, RZ, RZ, UR4 ;  /* 0x00000004ff0e7e24 */ /* 0x000fe2000f8e00ff */
[----:B------:R-:W-:Y:S04]  /*53d0*/  MOV R15, UR5 ;  /* 0x00000005000f7c02 */ /* 0x000fe80008000f00 */
[----:B------:R-:W2:Y:S01]  /*53e0*/  @!UP1 LDCU UR4, c[0x0][0x880] ;  /* 0x00011000ff0497ac */ /* 0x000ea20008000800 */
[----:B-1---5:R3:W5:Y:S02]  /*53f0*/  @P2 LDG.E R73, desc[UR8][R14.64] ;  /* 0x000000080e492981 */ /* 0x022764000c1e1900 */
[----:B--23--:R-:W-:Y:S07]  /*5400*/  @!P2 IMAD.U32 R73, RZ, RZ, UR4 ;  /* 0x00000004ff49ae24 */ /* 0x00cfee000f8e00ff */
.L_x_96:
[----:B-----5:R-:W-:Y:S01]  /*5410*/  @!P1 FSETP.EQ.AND P3, PT, R73, RZ, PT ;  /* 0x000000ff4900920b */ /* 0x020fe20003f62000 */
[----:B------:R-:W-:Y:S01]  /*5420*/  @!UPT UIADD3 URZ, UPT, UPT, URZ, URZ, URZ ;  /* 0x000000fffffff290 */ /* 0x000fe2000fffe0ff */
[----:B------:R-:W-:Y:S11]  /*5430*/  @!P1 BRA `(.L_x_97) ;  /* 0x0000000000149947 */ /* 0x000ff60003800000 */
[----:B------:R-:W-:Y:S02]  /*5440*/  LOP3.LUT P1, RZ, R167, 0xff, RZ, 0xc0, !PT ;  /* 0x000000ffa7ff7812 */ /* 0x000fe4000782c0ff */
[----:B------:R-:W-:Y:S04]  /*5450*/  PLOP3.LUT P3, PT, PT, PT, UP1, 0x80, 0x8 ;  /* 0x000000000008781c */ /* 0x000fe80003f6f018 */
[----:B------:R-:W-:Y:S07]  /*5460*/  PLOP3.LUT P3, PT, P3, PT, PT, 0x8, 0x80 ;  /* 0x000000000080781c */ /* 0x000fee0001f6e170 */
[----:B------:R-:W-:Y:S11]  /*5470*/  @P1 FSETP.EQ.AND P3, PT, R73, RZ, PT ;  /* 0x000000ff4900120b */ /* 0x000ff60003f62000 */
[----:B------:R-:W-:Y:S02]  /*5480*/  @!UPT UIADD3 URZ, UPT, UPT, URZ, URZ, URZ ;  /* 0x000000fffffff290 */ /* 0x000fe4000fffe0ff */
.L_x_97:
[----:B------:R-:W-:Y:S01]  /*5490*/  USHF.L.U32 UR19, UR50, 0x7, URZ ;  /* 0x0000000732137899 */ /* 0x000fe200080006ff */
[----:B------:R-:W2:Y:S01]  /*54a0*/  SYNCS.PHASECHK.TRANS64.TRYWAIT P1, [UR25+0x110], R8 ;  /* 0x00011008ff0075a7 */ /* 0x000ea20008021119 */
[----:B------:R-:W-:Y:S02]  /*54b0*/  UISETP.NE.AND UP0, UPT, UR32, 0x1, UPT ;  /* 0x000000012000788c */ /* 0x000fe4000bf05270 */
[----:B------:R-:W-:Y:S01]  /*54c0*/  UIMAD.WIDE.U32 UR4, UR19, UR33, URZ ;  /* 0x00000021130472a5 */ /* 0x000fe2000f8e00ff */
[----:B------:R-:W-:Y:S04]  /*54d0*/  ELECT P2, URZ, PT ;  /* 0x0000000000ff782f */ /* 0x000fe80003840000 */
[----:B------:R-:W-:Y:S02]  /*54e0*/  PLOP3.LUT P2, PT, P3, P2, PT, 0xf2, 0x2f ;  /* 0x00000000002f781c */ /* 0x000fe40001f45e72 */
[----:B------:R-:W-:Y:S02]  /*54f0*/  UMOV UR4, UR5 ;  /* 0x0000000500047c82 */ /* 0x000fe40008000000 */
[----:B------:R-:W-:Y:S04]  /*5500*/  USHF.R.U32.HI UR4, URZ, UR34, UR4 ;  /* 0x00000022ff047299 */ /* 0x000fe80008011604 */
[----:B------:R-:W-:Y:S02]  /*5510*/  USEL UR20, UR19, UR4, !UP0 ;  /* 0x0000000413147287 */ /* 0x000fe4000c000000 */
[----:B------:R-:W-:Y:S02]  /*5520*/  UISETP.NE.AND UP0, UPT, UR35, 0x1, UPT ;  /* 0x000000012300788c */ /* 0x000fe4000bf05270 */
[----:B----4-:R-:W-:Y:S07]  /*5530*/  UIMAD.WIDE.U32 UR4, UR20, UR36, URZ ;  /* 0x00000024140472a5 */ /* 0x010fee000f8e00ff */
[----:B------:R-:W-:Y:S02]  /*5540*/  UMOV UR4, UR5 ;  /* 0x0000000500047c82 */ /* 0x000fe40008000000 */
[----:B------:R-:W-:Y:S04]  /*5550*/  USHF.R.U32.HI UR4, URZ, UR37, UR4 ;  /* 0x00000025ff047299 */ /* 0x000fe80008011604 */
[----:B------:R-:W-:Y:S02]  /*5560*/  USEL UR21, UR20, UR4, !UP0 ;  /* 0x0000000414157287 */ /* 0x000fe4000c000000 */
[----:B------:R-:W-:Y:S02]  /*5570*/  UIADD3 UR4, UPT, UPT, -UR20, URZ, URZ ;  /* 0x000000ff14047290 */ /* 0x000fe4000fffe1ff */
[----:B------:R-:W-:Y:S02]  /*5580*/  UIADD3 UR5, UPT, UPT, -UR21, URZ, URZ ;  /* 0x000000ff15057290 */ /* 0x000fe4000fffe1ff */
[----:B------:R-:W-:Y:S02]  /*5590*/  UIMAD UR19, UR32, UR4, UR19 ;  /* 0x00000004201372a4 */ /* 0x000fe4000f8e0213 */
[----:B------:R-:W-:Y:S01]  /*55a0*/  UIMAD UR20, UR35, UR5, UR20 ;  /* 0x00000005231472a4 */ /* 0x000fe2000f8e0214 */
[----:B--2---:R-:W-:Y:S11]  /*55b0*/  @!P1 BRA `(.L_x_98) ;  /* 0x0000004c00a89947 */ /* 0x004ff60003800000 */
.L_x_183:
[----:B------:R-:W-:Y:S01]  /*55c0*/  VOTEU.ALL UP0, P2 ;  /* 0x0000000000ff7886 */ /* 0x000fe20001000000 */
[----:B-1----:R-:W-:Y:S02]  /*55d0*/  @!P2 IADD3 R3, P1, PT, R12, 0x580, RZ ;  /* 0x000005800c03a810 */ /* 0x002fe40007f3e0ff */
[----:B------:R-:W-:Y:S02]  /*55e0*/  @P0 SHF.R.U32.HI R4, RZ, 0x10, R5 ;  /* 0x00000010ff040819 */ /* 0x000fe40000011605 */
[----:B------:R-:W-:Y:S01]  /*55f0*/  @!UP0 UPRMT UR4, URZ, 0x40, URZ ;  /* 0x00000040ff048896 */ /* 0x000fe200080000ff */
[----:B------:R-:W-:Y:S01]  /*5600*/  @!P2 IMAD.X R2, RZ, RZ, R13, P1 ;  /* 0x000000ffff02a224 */ /* 0x000fe200008e060d */
[----:B------:R-:W-:Y:S01]  /*5610*/  @!P2 R2UR UR5, R3 ;  /* 0x000000000305a2ca */ /* 0x000fe200000e0000 */
[----:B------:R-:W-:Y:S01]  /*5620*/  @!UP0 UIADD3 UR16, UPT, UPT, UR25, 0x200, URZ ;  /* 0x0000020019108890 */ /* 0x000fe2000fffe0ff */
[----:B------:R-:W-:Y:S01]  /*5630*/  @P0 R2UR UR51, R4 ;  /* 0x00000000043302ca */ /* 0x000fe200000e0000 */
[----:B------:R-:W-:Y:S02]  /*5640*/  @!UP0 UPRMT UR6, UR4, 0x5410, URZ ;  /* 0x0000541004068896 */ /* 0x000fe400080000ff */
[----:B------:R-:W-:Y:S01]  /*5650*/  @!P2 R2UR UR4, R2 ;  /* 0x000000000204a2ca */ /* 0x000fe200000e0000 */
[----:B------:R-:W-:Y:S07]  /*5660*/  VOTEU.ALL UP0, P2 ;  /* 0x0000000000ff7886 */ /* 0x000fee0001000000 */
[----:B------:R-:W-:Y:S05]  /*5670*/  IMAD.U32 R2, RZ, RZ, UR5 ;  /* 0x00000005ff027e24 */ /* 0x000fea000f8e00ff */
[----:B------:R-:W-:Y:S01]  /*5680*/  IMAD.U32 R3, RZ, RZ, UR4 ;  /* 0x00000004ff037e24 */ /* 0x000fe2000f8e00ff */
[----:B------:R-:W-:Y:S01]  /*5690*/  @!P2 R2UR UR4, R2 ;  /* 0x000000000204a2ca */ /* 0x000fe200000e0000 */
[----:B------:R-:W-:Y:S03]  /*56a0*/  @!P2 IMAD.MOV.U32 R2, RZ, RZ, 0x2000 ;  /* 0x00002000ff02a424 */ /* 0x000fe600078e00ff */
[----:B------:R-:W-:Y:S11]  /*56b0*/  @!P2 R2UR UR5, R3 ;  /* 0x000000000305a2ca */ /* 0x000ff600000e0000 */
[----:B------:R-:W-:Y:S02]  /*56c0*/  @!UPT UIADD3 URZ, UPT, UPT, URZ, URZ, URZ ;  /* 0x000000fffffff290 */ /* 0x000fe4000fffe0ff */
[----:B------:R1:W-:Y:S01]  /*56d0*/  @!UP0 UTMALDG.4D.IM2COL [UR16], [UR4], UR6 ;  /* 0x00000010040083b4 */ /* 0x0003e20008058006 */
[----:B------:R1:W-:Y:S01]  /*56e0*/  @!P2 SYNCS.ARRIVE.TRANS64.RED.A0TR RZ, [UR25+0x100], R2 ;  /* 0x00010002ffffa9a7 */ /* 0x0003e20008300419 */
[----:B------:R-:W-:Y:S01]  /*56f0*/  SYNCS.ARRIVE.TRANS64.RED.A1T0 RZ, [UR43], RZ ;  /* 0x000000ffffff79a7 */ /* 0x000fe2000810042b */
[----:B------:R-:W2:Y:S02]  /*5700*/  SYNCS.PHASECHK.TRANS64.TRYWAIT P1, [UR25+0x118], R8 ;  /* 0x00011808ff0075a7 */ /* 0x000ea40008021119 */
[----:B-12---:R-:W-:Y:S05]  /*5710*/  @!P1 BRA `(.L_x_99) ;  /* 0x0000004c00689947 */ /* 0x006fea0003800000 */
.L_x_185:
[----:B------:R-:W-:Y:S01]  /*5720*/  VOTEU.ALL UP0, P2 ;  /* 0x0000000000ff7886 */ /* 0x000fe20001000000 */
[----:B-1----:R-:W-:Y:S01]  /*5730*/  @!P2 IADD3 R3, P0, PT, R12, 0x580, RZ ;  /* 0x000005800c03a810 */ /* 0x002fe20007f1e0ff */
[----:B------:R-:W-:Y:S01]  /*5740*/  UMOV UR11, UR19 ;  /* 0x00000013000b7c82 */ /* 0x000fe20008000000 */
[----:B------:R-:W-:Y:S01]  /*5750*/  UMOV UR12, UR20 ;  /* 0x00000014000c7c82 */ /* 0x000fe20008000000 */
[----:B------:R-:W-:Y:S01]  /*5760*/  UMOV UR13, UR21 ;  /* 0x00000015000d7c82 */ /* 0x000fe20008000000 */
[----:B------:R-:W-:Y:S01]  /*5770*/  @!UP0 UPRMT UR4, URZ, 0x40, URZ ;  /* 0x00000040ff048896 */ /* 0x000fe200080000ff */
[----:B------:R-:W-:Y:S01]  /*5780*/  @!P2 IMAD.X R2, RZ, RZ, R13, P0 ;  /* 0x000000ffff02a224 */ /* 0x000fe200000e060d */
[----:B------:R-:W-:Y:S01]  /*5790*/  @!P2 R2UR UR5, R3 ;  /* 0x000000000305a2ca */ /* 0x000fe200000e0000 */
[----:B------:R-:W-:Y:S01]  /*57a0*/  @!UP0 UIADD3 UR10, UPT, UPT, UR18, 0x40, URZ ;  /* 0x00000040120a8890 */ /* 0x000fe2000fffe0ff */
[----:B------:R-:W-:Y:S01]  /*57b0*/  R2UR UR16, R175 ;  /* 0x00000000af1072ca */ /* 0x000fe200000e0000 */
[----:B------:R-:W-:Y:S01]  /*57c0*/  @!UP0 UPRMT UR6, UR4, 0x5410, URZ ;  /* 0x0000541004068896 */ /* 0x000fe200080000ff */
[----:B------:R-:W-:Y:S01]  /*57d0*/  R2UR UR7, R176 ;  /* 0x00000000b00772ca */ /* 0x000fe200000e0000 */
[----:B------:R-:W-:Y:S01]  /*57e0*/  @!UP0 UIADD3 UR8, UPT, UPT, UR25, 0x2200, URZ ;  /* 0x0000220019088890 */ /* 0x000fe2000fffe0ff */
[----:B------:R-:W-:Y:S01]  /*57f0*/  @!P2 R2UR UR4, R2 ;  /* 0x000000000204a2ca */ /* 0x000fe200000e0000 */
[----:B------:R-:W-:Y:S01]  /*5800*/  @!UP0 UIADD3 UR9, UPT, UPT, UR25, 0x108, URZ ;  /* 0x0000010819098890 */ /* 0x000fe2000fffe0ff */
[----:B------:R-:W-:Y:S01]  /*5810*/  LOP3.LUT R10, R10, 0x1, RZ, 0x3c, !PT ;  /* 0x000000010a0a7812 */ /* 0x000fe200078e3cff */
[----:B------:R-:W-:Y:S01]  /*5820*/  VOTEU.ALL UP0, P2 ;  /* 0x0000000000ff7886 */ /* 0x000fe20001000000 */
[----:B------:R-:W-:Y:S01]  /*5830*/  LOP3.LUT R9, R9, 0x1, RZ, 0x3c, !PT ;  /* 0x0000000109097812 */ /* 0x000fe200078e3cff */
[----:B------:R-:W-:Y:S02]  /*5840*/  UPLOP3.LUT UP4, UPT, UPT, UPT, UPT, 0x80, 0x8 ;  /* 0x000000000008789c */ /* 0x000fe40003f8f070 */
[----:B------:R-:W-:Y:S02]  /*5850*/  IMAD.U32 R2, RZ, RZ, UR5 ;  /* 0x00000005ff027e24 */ /* 0x000fe4000f8e00ff */
[----:B------:R-:W-:Y:S02]  /*5860*/  UIADD3 UR21, UPT, UPT, UR14, UR16, URZ ;  /* 0x000000100e157290 */ /* 0x000fe4000fffe0ff */
[----:B------:R-:W-:Y:S02]  /*5870*/  UIADD3 UR50, UPT, UPT, UR15, UR7, URZ ;  /* 0x000000070f327290 */ /* 0x000fe4000fffe0ff */
[----:B------:R-:W-:Y:S01]  /*5880*/  IMAD.U32 R3, RZ, RZ, UR4 ;  /* 0x00000004ff037e24 */ /* 0x000fe2000f8e00ff */
[----:B------:R-:W-:Y:S04]  /*5890*/  @!P2 R2UR UR4, R2 ;  /* 0x000000000204a2ca */ /* 0x000fe800000e0000 */
[----:B------:R-:W-:Y:S11]  /*58a0*/  @!P2 R2UR UR5, R3 ;  /* 0x000000000305a2ca */ /* 0x000ff600000e0000 */
[----:B------:R-:W-:Y:S02]  /*58b0*/  @!UPT UIADD3 URZ, UPT, UPT, URZ, URZ, URZ ;  /* 0x000000fffffff290 */ /* 0x000fe4000fffe0ff */
[----:B------:R2:W-:Y:S01]  /*58c0*/  @!UP0 UTMALDG.4D.IM2COL [UR8], [UR4], UR6 ;  /* 0x00000008040083b4 */ /* 0x0005e20008058006 */
[----:B------:R2:W-:Y:S01]  /*58d0*/  @!P2 SYNCS.ARRIVE.TRANS64.RED.A0TR RZ, [UR25+0x108], R0 ;  /* 0x00010800ffffa9a7 */ /* 0x0005e20008300419 */
[----:B------:R-:W-:Y:S01]  /*58e0*/  SYNCS.ARRIVE.TRANS64.RED.A1T0 RZ, [UR42], RZ ;  /* 0x000000ffffff79a7 */ /* 0x000fe2000810042a */
[----:B------:R-:W-:Y:S05]  /*58f0*/  BRA.U UP2, `(.L_x_100) ;  /* 0xfffffff502007547 */ /* 0x000fea000b83ffff */
[----:B------:R-:W-:-:S04]  /*5900*/  SHF.L.U32 R3, R10, 0x1f, RZ ;  /* 0x0000001f0a037819 */ /* 0x000fc800000006ff */
[----:B------:R-:W1:Y:S02]  /*5910*/  SYNCS.PHASECHK.TRANS64.TRYWAIT P0, [UR25+0x110], R3 ;  /* 0x00011003ff0075a7 */ /* 0x000e640008001119 */
[----:B-1----:R-:W-:Y:S05]  /*5920*/  @!P0 BRA `(.L_x_101) ;  /* 0x0000004800fc8947 */ /* 0x002fea0003800000 */
.L_x_187:
[----:B-12---:R-:W-:-:S07]  /*5930*/  MOV R0, UR25 ;  /* 0x0000001900007c02 */ /* 0x006fce0008000f00 */
.L_x_102:
[----:B-1----:R-:W-:-:S04]  /*5940*/  SHF.L.U32 R3, R10, 0x1f, RZ ;  /* 0x0000001f0a037819 */ /* 0x002fc800000006ff */
[----:B------:R1:W2:Y:S03]  /*5950*/  SYNCS.PHASECHK.TRANS64.TRYWAIT P0, [R0+URZ+0x118], R3 ;  /* 0x00011803000075a7 */ /* 0x0002a600080011ff */
[----:B--2---:R-:W-:Y:S05]  /*5960*/  @!P0 NANOSLEEP.SYNCS 0x989680 ;  /* 0x009896800000895d */ /* 0x004fea0003900000 */
[----:B------:R-:W2:Y:S02]  /*5970*/  @!P0 SYNCS.PHASECHK.TRANS64 P0, [R0+URZ+0x118], R3 ;  /* 0x00011803000085a7 */ /* 0x000ea400080010ff */
[----:B--2---:R-:W-:Y:S05]  /*5980*/  @P0 EXIT ;  /* 0x000000000000094d */ /* 0x004fea0003800000 */
[----:B------:R-:W-:Y:S05]  /*5990*/  BRA `(.L_x_102) ;  /* 0xfffffffc00e87947 */ /* 0x000fea000383ffff */
.L_x_91:
[----:B------:R-:W-:-:S06]  /*59a0*/  UISETP.GE.AND UP0, UPT, UR18, 0x4, UPT ;  /* 0x000000041200788c */ /* 0x000fcc000bf06270 */
[----:B------:R-:W-:-:S13]  /*59b0*/  PLOP3.LUT P0, PT, PT, PT, UP0, 0x80, 0x8 ;  /* 0x000000000008781c */ /* 0x000fda0003f0f008 */
[----:B-1----:R-:W-:Y:S05]  /*59c0*/  @!P0 EXIT ;  /* 0x000000000000894d */ /* 0x002fea0003800000 */
[----:B------:R-:W-:Y:S01]  /*59d0*/  BAR.SYNC.DEFER_BLOCKING 0x6, 0xa0 ;  /* 0x0182800000007b1d */ /* 0x000fe20000010000 */
[C---:B------:R-:W-:Y:S01]  /*59e0*/  IMAD.SHL.U32 R4, R164.reuse, 0x40, RZ ;  /* 0x00000040a4047824 */ /* 0x040fe200078e00ff */
[C---:B------:R-:W-:Y:S01]  /*59f0*/  SHF.L.U32 R69, R164.reuse, 0x10, RZ ;  /* 0x00000010a4457819 */ /* 0x040fe200000006ff */
[C---:B------:R-:W-:Y:S01]  /*5a00*/  IMAD.SHL.U32 R163, R164.reuse, 0x8, RZ ;  /* 0x00000008a4a37824 */ /* 0x040fe200078e00ff */
[----:B------:R-:W-:Y:S01]  /*5a10*/  LOP3.LUT R166, R164, 0x60, RZ, 0xc0, !PT ;  /* 0x00000060a4a67812 */ /* 0x000fe200078ec0ff */
[----:B------:R-:W-:Y:S01]  /*5a20*/  HFMA2 R162, -RZ, RZ, 0, 0 ;  /* 0x00000000ffa27431 */ /* 0x000fe200000001ff */
[----:B------:R-:W-:Y:S01]  /*5a30*/  UMOV UR49, 0x400 ;  /* 0x0000040000317882 */ /* 0x000fe20000000000 */
[----:B------:R-:W1:Y:S01]  /*5a40*/  LDCU.64 UR4, c[0x0][0xa90] ;  /* 0x00015200ff0477ac */ /* 0x000e620008000a00 */
[----:B------:R-:W2:Y:S01]  /*5a50*/  LDC.64 R154, c[0x0][0x8b0] ;  /* 0x00022c00ff9a7b82 */ /* 0x000ea20000000a00 */
[----:B------:R-:W-:Y:S01]  /*5a60*/  LOP3.LUT R6, R4, 0x180, RZ, 0xc0, !PT ;  /* 0x0000018004067812 */ /* 0x000fe200078ec0ff */
[----:B------:R-:W-:Y:S01]  /*5a70*/  IMAD.MOV.U32 R68, RZ, RZ, RZ ;  /* 0x000000ffff447224 */ /* 0x000fe200078e00ff */
[----:B------:R-:W-:Y:S01]  /*5a80*/  ULEA UR49, UR43, UR49, 0x18 ;  /* 0x000000312b317291 */ /* 0x000fe2000f8ec0ff */
[----:B------:R-:W-:-:S02]  /*5a90*/  LOP3.LUT R165, R164, 0x2, RZ, 0xc0, !PT ;  /* 0x00000002a4a57812 */ /* 0x000fc400078ec0ff */
[----:B------:R-:W-:Y:S02]  /*5aa0*/  CS2R R160, SRZ ;  /* 0x0000000000a07805 */ /* 0x000fe4000001ff00 */
[----:B------:R-:W-:Y:S01]  /*5ab0*/  LOP3.LUT R163, R6, 0x30, R163, 0xf8, !PT ;  /* 0x0000003006a37812 */ /* 0x000fe200078ef8a3 */
[----:B------:R-:W-:Y:S01]  /*5ac0*/  IMAD.MOV.U32 R135, RZ, RZ, RZ ;  /* 0x000000ffff877224 */ /* 0x000fe200078e00ff */
[----:B------:R-:W3:Y:S01]  /*5ad0*/  LDC.64 R152, c[0x0][0x8a8] ;  /* 0x00022a00ff987b82 */ /* 0x000ee20000000a00 */
[----:B------:R-:W-:Y:S01]  /*5ae0*/  LOP3.LUT R164, R164, 0x4, RZ, 0xc0, !PT ;  /* 0x00000004a4a47812 */ /* 0x000fe200078ec0ff */
[----:B------:R-:W4:Y:S01]  /*5af0*/  LDCU UR60, c[0x0][0x370] ;  /* 0x00006e00ff3c77ac */ /* 0x000f220008000800 */
[----:B------:R-:W-:Y:S02]  /*5b00*/  LOP3.LUT R163, R163, 0x1e40, R4, 0xf8, !PT ;  /* 0x00001e40a3a37812 */ /* 0x000fe400078ef804 */
[----:B------:R-:W-:Y:S01]  /*5b10*/  LOP3.LUT R69, R69, 0x600000, RZ, 0xc0, !PT ;  /* 0x0060000045457812 */ /* 0x000fe200078ec0ff */
[----:B------:R-:W-:Y:S01]  /*5b20*/  IMAD.MOV R178, RZ, RZ, -R164 ;  /* 0x000000ffffb27224 */ /* 0x000fe200078e0aa4 */
[----:B------:R-:W-:Y:S01]  /*5b30*/  IADD3 R180, PT, PT, -R164, 0x2, RZ ;  /* 0x00000002a4b47810 */ /* 0x000fe20007ffe1ff */
[----:B------:R-:W4:Y:S01]  /*5b40*/  LDS R2, [UR49+0x180] ;  /* 0x00018031ff027984 */ /* 0x000f220008000800 */
[----:B-1----:R-:W-:Y:S01]  /*5b50*/  IMAD.U32 R170, RZ, RZ, UR4 ;  /* 0x00000004ffaa7e24 */ /* 0x002fe2000f8e00ff */
[----:B------:R-:W-:Y:S01]  /*5b60*/  IADD3 R179, PT, PT, -R165, RZ, RZ ;  /* 0x000000ffa5b37210 */ /* 0x000fe20007ffe1ff */
[----:B------:R-:W-:Y:S01]  /*5b70*/  IMAD.U32 R169, RZ, RZ, UR5 ;  /* 0x00000005ffa97e24 */ /* 0x000fe2000f8e00ff */
[----:B------:R-:W1:Y:S01]  /*5b80*/  LDCU.128 UR4, c[0x0][0xa80] ;  /* 0x00015000ff0477ac */ /* 0x000e620008000c00 */
[----:B------:R-:W-:Y:S01]  /*5b90*/  VIADD R181, R163, UR49 ;  /* 0x00000031a3b57c36 */ /* 0x000fe20008000000 */
[----:B------:R-:W2:Y:S03]  /*5ba0*/  LDCU UR45, c[0x0][0xb0c] ;  /* 0x00016180ff2d77ac */ /* 0x000ea60008000800 */
[----:B------:R-:W-:Y:S01]  /*5bb0*/  VIADD R181, R181, 0x200 ;  /* 0x00000200b5b57836 */ /* 0x000fe20000000000 */
[----:B------:R-:W2:Y:S01]  /*5bc0*/  LDCU UR38, c[0x0][0xb30] ;  /* 0x00016600ff2677ac */ /* 0x000ea20008000800 */
[----:B------:R-:W2:Y:S01]  /*5bd0*/  LDCU.64 UR54, c[0x0][0x888] ;  /* 0x00011100ff3677ac */ /* 0x000ea20008000a00 */
[----:B------:R-:W2:Y:S01]  /*5be0*/  LDCU.64 UR46, c[0x0][0xb28] ;  /* 0x00016500ff2e77ac */ /* 0x000ea20008000a00 */
[----:B-1----:R-:W-:Y:S01]  /*5bf0*/  IMAD.U32 R174, RZ, RZ, UR4 ;  /* 0x00000004ffae7e24 */ /* 0x002fe2000f8e00ff */
[----:B------:R-:W-:Y:S01]  /*5c00*/  MOV R171, UR7 ;  /* 0x0000000700ab7c02 */ /* 0x000fe20008000f00 */
[----:B------:R-:W-:Y:S01]  /*5c10*/  IMAD.U32 R173, RZ, RZ, UR5 ;  /* 0x00000005ffad7e24 */ /* 0x000fe2000f8e00ff */
[----:B------:R-:W-:Y:S01]  /*5c20*/  UIADD3 UR4, UPT, UPT, UR49, 0x4200, URZ ;  /* 0x0000420031047890 */ /* 0x000fe2000fffe0ff */
[----:B------:R-:W-:Y:S01]  /*5c30*/  IMAD.U32 R172, RZ, RZ, UR6 ;  /* 0x00000006ffac7e24 */ /* 0x000fe2000f8e00ff */
[----:B------:R-:W-:Y:S01]  /*5c40*/  UIADD3 UR5, UPT, UPT, UR49, 0x200, URZ ;  /* 0x0000020031057890 */ /* 0x000fe2000fffe0ff */
[----:B------:R-:W1:Y:S03]  /*5c50*/  LDCU.64 UR62, c[0x0][0x890] ;  /* 0x00011200ff3e77ac */ /* 0x000e660008000a00 */
[----:B------:R-:W-:-:S02]  /*5c60*/  MOV R182, UR4 ;  /* 0x0000000400b67c02 */ /* 0x000fc40008000f00 */
[----:B------:R-:W-:Y:S01]  /*5c70*/  IMAD.U32 R183, RZ, RZ, UR5 ;  /* 0x00000005ffb77e24 */ /* 0x000fe2000f8e00ff */
[----:B------:R-:W1:Y:S01]  /*5c80*/  LDCU.128 UR56, c[0x0][0xb10] ;  /* 0x00016200ff3877ac */ /* 0x000e620008000c00 */
[----:B------:R-:W1:Y:S01]  /*5c90*/  LDCU UR53, c[0x0][0x374] ;  /* 0x00006e80ff3577ac */ /* 0x000e620008000800 */
[C---:B----4-:R-:W-:Y:S01]  /*5ca0*/  VIADD R3, R2.reuse, 0x80 ;  /* 0x0000008002037836 */ /* 0x050fe20000000000 */
[----:B------:R-:W-:-:S04]  /*5cb0*/  LOP3.LUT R2, R2, 0xffff, RZ, 0xc0, !PT ;  /* 0x0000ffff02027812 */ /* 0x000fc800078ec0ff */
[----:B------:R-:W-:-:S05]  /*5cc0*/  LOP3.LUT R3, R3, 0xffff, RZ, 0xc0, !PT ;  /* 0x0000ffff03037812 */ /* 0x000fca00078ec0ff */
[----:B--23--:R4:W-:Y:S02]  /*5cd0*/  STL.64 [R1], R2 ;  /* 0x0000000201007387 */ /* 0x00c9e40000100a00 */
.L_x_129:
[----:B----4-:R-:W-:Y:S04]  /*5ce0*/  SHF.L.U32 R3, R161, 0x1f, RZ ;  /* 0x0000001fa1037819 */ /* 0x010fe800000006ff */
[----:B------:R-:W2:Y:S02]  /*5cf0*/  SYNCS.PHASECHK.TRANS64.TRYWAIT P0, [UR49+0x130], R3 ;  /* 0x00013003ff0075a7 */ /* 0x000ea40008001131 */
[----:B-12---:R-:W-:Y:S05]  /*5d00*/  @!P0 BRA `(.L_x_103) ;  /* 0x00000048001c8947 */ /* 0x006fea0003800000 */
.L_x_189:
[----:B------:R-:W-:Y:S01]  /*5d10*/  LEA R2, R68, UR48, 0x2 ;  /* 0x0000003044027c11 */ /* 0x000fe2000f8e10ff */
[----:B------:R-:W3:Y:S01]  /*5d20*/  LDS.128 R4, [UR49+0x170] ;  /* 0x00017031ff047984 */ /* 0x000ee20008000c00 */
[----:B------:R-:W-:Y:S02]  /*5d30*/  UIADD3 UR4, UPT, UPT, UR49, 0x138, URZ ;  /* 0x0000013831047890 */ /* 0x000fe4000fffe0ff */
[----:B------:R-:W-:Y:S01]  /*5d40*/  UISETP.GE.AND UP0, UPT, UR39, 0x1, UPT ;  /* 0x000000012700788c */ /* 0x000fe2000bf06270 */
[----:B------:R-:W-:Y:S01]  /*5d50*/  @!PT LDS RZ, [RZ] ;  /* 0x00000000fffff984 */ /* 0x000fe20000000800 */
[----:B------:R-:W-:Y:S01]  /*5d60*/  @!PT LDS RZ, [RZ] ;  /* 0x00000000fffff984 */ /* 0x000fe20000000800 */
[----:B------:R-:W-:Y:S01]  /*5d70*/  @!PT LDS RZ, [RZ] ;  /* 0x00000000fffff984 */ /* 0x000fe20000000800 */
[----:B------:R-:W-:Y:S01]  /*5d80*/  @!PT LDS RZ, [RZ] ;  /* 0x00000000fffff984 */ /* 0x000fe20000000800 */
[----:B------:R4:W-:Y:S06]  /*5d90*/  MEMBAR.ALL.CTA ;  /* 0x0000000000007992 */ /* 0x0009ec0000008000 */
[----:B----4-:R-:W4:Y:S01]  /*5da0*/  FENCE.VIEW.ASYNC.S ;  /* 0x00000000000073c6 */ /* 0x010f220000000000 */
[----:B------:R-:W-:Y:S09]  /*5db0*/  UPRMT UR4, URZ, 0x654, UR4 ;  /* 0x00000654ff047896 */ /* 0x000ff20008000004 */
[----:B----4-:R-:W-:Y:S01]  /*5dc0*/  SYNCS.ARRIVE.TRANS64.RED.A1T0 RZ, [UR4], RZ ;  /* 0x000000ffffff79a7 */ /* 0x010fe20008100404 */
[----:B------:R-:W5:Y:S01]  /*5dd0*/  LDL R2, [R2] ;  /* 0x0000000002027983 */ /* 0x000f620000100800 */
[----:B---3--:R-:W-:Y:S11]  /*5de0*/  LOP3.LUT P0, RZ, R6, 0x1, RZ, 0xc0, !PT ;  /* 0x0000000106ff7812 */ /* 0x008ff6000780c0ff */
[----:B------:R-:W-:Y:S02]  /*5df0*/  @!UPT UIADD3 URZ, UPT, UPT, URZ, URZ, URZ ;  /* 0x000000fffffff290 */ /* 0x000fe4000fffe0ff */
[----:B------:R-:W-:Y:S01]  /*5e00*/  VOTEU.ANY UP1, P0 ;  /* 0x0000000000ff7886 */ /* 0x000fe20000020100 */
[----:B------:R-:W-:Y:S01]  /*5e10*/  PLOP3.LUT P0, PT, PT, PT, UP1, 0x80, 0x8 ;  /* 0x000000000008781c */ /* 0x000fe20003f0f018 */
[----:B------:R-:W-:Y:S11]  /*5e20*/  UP2UR UR52, UPR, URZ, 0x2 ;  /* 0x00000002ff347883 */ /* 0x000ff60008000000 */
[----:B------:R-:W-:Y:S01]  /*5e30*/  @!UPT UIADD3 URZ, UPT, UPT, URZ, URZ, URZ ;  /* 0x000000fffffff290 */ /* 0x000fe2000fffe0ff */
[----:B--2---:R-:W-:Y:S02]  /*5e40*/  @P0 MOV R3, R4 ;  /* 0x0000000400030202 */ /* 0x004fe40000000f00 */
[----:B------:R-:W-:Y:S02]  /*5e50*/  @P0 LOP3.LUT R0, R5, 0xffff, RZ, 0xc0, !PT ;  /* 0x0000ffff05000812 */ /* 0x000fe400078ec0ff */
[----:B------:R-:W-:Y:S02]  /*5e60*/  @P0 R2UR UR5, R3 ;  /* 0x00000000030502ca */ /* 0x000fe400000e0000 */
[----:B------:R-:W-:Y:S11]  /*5e70*/  @P0 R2UR UR4, R0 ;  /* 0x00000000000402ca */ /* 0x000ff600000e0000 */
[----:B------:R-:W-:Y:S02]  /*5e80*/  @UP1 UMOV UR37, UR5 ;  /* 0x0000000500251c82 */ /* 0x000fe40008000000 */
[----:B------:R-:W-:Y:S01]  /*5e90*/  @UP1 UMOV UR36, UR4 ;  /* 0x0000000400241c82 */ /* 0x000fe20008000000 */
[----:B------:R-:W-:Y:S05]  /*5ea0*/  BRA.U !UP0, `(.L_x_104) ;  /* 0x0000000108cc7547 */ /* 0x000fea000b800000 */
[----:B------:R-:W2:Y:S01]  /*5eb0*/  LDCU UR9, c[0x0][0xb20] ;  /* 0x00016400ff0977ac */ /* 0x000ea20008000800 */
[----:B-1----:R-:W-:Y:S02]  /*5ec0*/  UIMAD.WIDE.U32 UR4, UR53, UR59, URZ ;  /* 0x0000003b350472a5 */ /* 0x002fe4000f8e00ff */
[----:B------:R-:W-:Y:S02]  /*5ed0*/  UIMAD.WIDE.U32 UR6, UR60, UR56, URZ ;  /* 0x000000383c0672a5 */ /* 0x000fe4000f8e00ff */
[----:B------:R-:W-:Y:S02]  /*5ee0*/  UIMAD.WIDE.U32 UR10, UR36, UR59, URZ ;  /* 0x0000003b240a72a5 */ /* 0x000fe4000f8e00ff */
[----:B------:R-:W-:Y:S02]  /*5ef0*/  UISETP.NE.AND UP0, UPT, UR58, 0x1, UPT ;  /* 0x000000013a00788c */ /* 0x000fe4000bf05270 */
[----:B------:R-:W-:Y:S02]  /*5f00*/  UISETP.NE.AND UP1, UPT, UR45, 0x1, UPT ;  /* 0x000000012d00788c */ /* 0x000fe4000bf25270 */
[----:B------:R-:W-:Y:S02]  /*5f10*/  UISETP.NE.AND UP2, UPT, UR39, 0x1, UPT ;  /* 0x000000012700788c */ /* 0x000fe4000bf45270 */
[----:B------:R-:W-:Y:S01]  /*5f20*/  UIMAD.WIDE.U32 UR12, UR37, UR56, URZ ;  /* 0x00000038250c72a5 */ /* 0x000fe2000f8e00ff */
[----:B------:R-:W-:Y:S01]  /*5f30*/  UMOV UR4, UR5 ;  /* 0x0000000500047c82 */ /* 0x000fe20008000000 */
[----:B------:R-:W-:Y:S01]  /*5f40*/  UMOV UR6, UR11 ;  /* 0x0000000b00067c82 */ /* 0x000fe20008000000 */
[----:B--2---:R-:W-:Y:S03]  /*5f50*/  USHF.R.U32.HI UR8, URZ, UR9, UR4 ;  /* 0x00000009ff087299 */ /* 0x004fe60008011604 */
[----:B------:R-:W-:Y:S02]  /*5f60*/  UMOV UR4, UR7 ;  /* 0x0000000700047c82 */ /* 0x000fe40008000000 */
[----:B------:R-:W-:Y:S02]  /*5f70*/  USHF.R.U32.HI UR5, URZ, UR57, UR4 ;  /* 0x00000039ff057299 */ /* 0x000fe40008011604 */
[----:B------:R-:W-:Y:S02]  /*5f80*/  USEL UR4, UR53, UR8, !UP0 ;  /* 0x0000000835047287 */ /* 0x000fe4000c000000 */
[----:B------:R-:W-:Y:S02]  /*5f90*/  USHF.R.U32.HI UR8, URZ, UR9, UR6 ;  /* 0x00000009ff087299 */ /* 0x000fe40008011606 */
[----:B------:R-:W-:Y:S02]  /*5fa0*/  UIMAD.WIDE.U32 UR6, UR4, UR46, URZ ;  /* 0x0000002e040672a5 */ /* 0x000fe4000f8e00ff */
[----:B------:R-:W-:Y:S02]  /*5fb0*/  USEL UR9, UR60, UR5, !UP1 ;  /* 0x000000053c097287 */ /* 0x000fe4000c800000 */
[----:B------:R-:W-:Y:S02]  /*5fc0*/  USEL UR8, UR36, UR8, !UP0 ;  /* 0x0000000824087287 */ /* 0x000fe4000c000000 */
[----:B------:R-:W-:Y:S01]  /*5fd0*/  UIMAD.WIDE.U32 UR10, UR9, UR46, URZ ;  /* 0x0000002e090a72a5 */ /* 0x000fe2000f8e00ff */
[----:B------:R-:W-:Y:S01]  /*5fe0*/  UMOV UR6, UR7 ;  /* 0x0000000700067c82 */ /* 0x000fe20008000000 */
[----:B------:R-:W-:Y:S01]  /*5ff0*/  UMOV UR5, UR13 ;  /* 0x0000000d00057c82 */ /* 0x000fe20008000000 */
[----:B------:R-:W-:Y:S02]  /*6000*/  @UP2 USHF.R.U32.HI UR4, URZ, UR47, UR6 ;  /* 0x0000002fff042299 */ /* 0x000fe40008011606 */
[----:B------:R-:W-:Y:S02]  /*6010*/  USHF.R.U32.HI UR5, URZ, UR57, UR5 ;  /* 0x00000039ff057299 */ /* 0x000fe40008011605 */
[----:B------:R-:W-:Y:S02]  /*6020*/  UIMAD UR4, UR39, UR4, URZ ;  /* 0x00000004270472a4 */ /* 0x000fe4000f8e02ff */
[----:B------:R-:W-:Y:S02]  /*6030*/  USEL UR5, UR37, UR5, !UP1 ;  /* 0x0000000525057287 */ /* 0x000fe4000c800000 */
[----:B------:R-:W-:Y:S01]  /*6040*/  UISETP.GE.AND UP0, UPT, UR8, UR4, UPT ;  /* 0x000000040800728c */ /* 0x000fe2000bf06270 */
[----:B------:R-:W-:Y:S01]  /*6050*/  UMOV UR6, UR11 ;  /* 0x0000000b00067c82 */ /* 0x000fe20008000000 */
[----:B------:R-:W-:Y:S02]  /*6060*/  UIMAD.WIDE.U32 UR10, UR8, UR46, URZ ;  /* 0x0000002e080a72a5 */ /* 0x000fe4000f8e00ff */
[----:B------:R-:W-:Y:S04]  /*6070*/  @UP2 USHF.R.U32.HI UR9, URZ, UR47, UR6 ;  /* 0x0000002fff092299 */ /* 0x000fe80008011606 */
[----:B------:R-:W-:Y:S01]  /*6080*/  UIMAD UR6, UR39, UR9, URZ ;  /* 0x00000009270672a4 */ /* 0x000fe2000f8e02ff */
[----:B------:R-:W-:Y:S03]  /*6090*/  UMOV UR4, UR11 ;  /* 0x0000000b00047c82 */ /* 0x000fe60008000000 */
[----:B------:R-:W-:Y:S02]  /*60a0*/  UISETP.GE.OR UP0, UPT, UR5, UR6, UP0 ;  /* 0x000000060500728c */ /* 0x000fe40008706670 */
[----:B------:R-:W-:Y:S02]  /*60b0*/  USHF.R.U32.HI UR4, URZ, UR47, UR4 ;  /* 0x0000002fff047299 */ /* 0x000fe40008011604 */
[----:B------:R-:W-:Y:S02]  /*60c0*/  UIMAD.WIDE.U32 UR6, UR5, UR46, URZ ;  /* 0x0000002e050672a5 */ /* 0x000fe4000f8e00ff */
[----:B------:R-:W-:Y:S02]  /*60d0*/  USEL UR11, UR8, UR4, !UP2 ;  /* 0x00000004080b7287 */ /* 0x000fe4000d000000 */
[----:B------:R-:W-:Y:S02]  /*60e0*/  UIADD3 UR6, UPT, UPT, -UR5, URZ, URZ ;  /* 0x000000ff05067290 */ /* 0x000fe4000fffe1ff */
[----:B------:R-:W-:Y:S02]  /*60f0*/  UIADD3 UR10, UPT, UPT, -UR11, URZ, URZ ;  /* 0x000000ff0b0a7290 */ /* 0x000fe4000fffe1ff */
[----:B------:R-:W-:Y:S02]  /*6100*/  UIMAD UR6, UR45, UR6, UR37 ;  /* 0x000000062d0672a4 */ /* 0x000fe4000f8e0225 */
[----:B------:R-:W-:Y:S01]  /*6110*/  UIMAD UR10, UR39, UR10, UR8 ;  /* 0x0000000a270a72a4 */ /* 0x000fe2000f8e0208 */
[----:B------:R-:W-:Y:S01]  /*6120*/  @!UP0 UMOV UR4, UR7 ;  /* 0x0000000700048c82 */ /* 0x000fe20008000000 */
[----:B------:R-:W-:Y:S02]  /*6130*/  UIADD3 UR7, UPT, UPT, -UR8, URZ, URZ ;  /* 0x000000ff08077290 */ /* 0x000fe4000fffe1ff */
[----:B------:R-:W-:Y:S04]  /*6140*/  @!UP0 USHF.R.U32.HI UR4, URZ, UR47, UR4 ;  /* 0x0000002fff048299 */ /* 0x000fe80008011604 */
[----:B------:R-:W-:Y:S04]  /*6150*/  @!UP0 USEL UR4, UR5, UR4, !UP2 ;  /* 0x0000000405048287 */ /* 0x000fe8000d000000 */
[----:B------:R-:W-:Y:S02]  /*6160*/  @!UP0 UIMAD UR9, UR9, UR10, UR4 ;  /* 0x0000000a090982a4 */ /* 0x000fe4000f8e0204 */
[----:B------:R-:W-:Y:S02]  /*6170*/  @!UP0 UIADD3 UR10, UPT, UPT, UR11, -UR4, URZ ;  /* 0x800000040b0a8290 */ /* 0x000fe4000fffe0ff */
[----:B------:R-:W-:Y:S02]  /*6180*/  UIMAD UR4, UR58, UR7, UR36 ;  /* 0x000000073a0472a4 */ /* 0x000fe4000f8e0224 */
[----:B------:R-:W-:Y:S03]  /*6190*/  @!UP0 UIMAD UR8, UR10, UR39, UR5 ;  /* 0x000000270a0882a4 */ /* 0x000fe6000f8e0205 */
[----:B------:R-:W-:Y:S02]  /*61a0*/  @!UP0 UMOV UR5, UR9 ;  /* 0x0000000900058c82 */ /* 0x000fe40008000000 */
[----:B------:R-:W-:Y:S02]  /*61b0*/  UIMAD UR37, UR5, UR45, UR6 ;  /* 0x0000002d052572a4 */ /* 0x000fe4000f8e0206 */
[----:B------:R-:W-:Y:S11]  /*61c0*/  UIMAD UR36, UR8, UR58, UR4 ;  /* 0x0000003a082472a4 */ /* 0x000ff6000f8e0204 */
[----:B------:R-:W-:Y:S01]  /*61d0*/  @!UPT UIADD3 URZ, UPT, UPT, URZ, URZ, URZ ;  /* 0x000000fffffff290 */ /* 0x000fe2000fffe0ff */
.L_x_104:
[----:B------:R-:W-:Y:S01]  /*61e0*/  UISETP.NE.AND UP0, UPT, UR38, 0x1, UPT ;  /* 0x000000012600788c */ /* 0x000fe2000bf05270 */
[----:B------:R-:W-:Y:S01]  /*61f0*/  @P0 SHF.R.U32.HI R4, RZ, 0x10, R5 ;  /* 0x00000010ff040819 */ /* 0x000fe20000011605 */
[----:B------:R-:W-:Y:S02]  /*6200*/  UIADD3 UR11, UPT, UPT, UR49, 0x200, URZ ;  /* 0x00000200310b7890 */ /* 0x000fe4000fffe0ff */
[----:B------:R-:W-:Y:S01]  /*6210*/  USHF.L.U32 UR41, UR21, 0x7, URZ ;  /* 0x0000000715297899 */ /* 0x000fe200080006ff */
[----:B------:R-:W-:Y:S06]  /*6220*/  @P0 R2UR UR61, R4 ;  /* 0x00000000043d02ca */ /* 0x000fec00000e0000 */
[----:B------:R-:W2:Y:S01]  /*6230*/  @!UP0 LDCU.128 UR12, c[0x0][0xb10] ;  /* 0x00016200ff0c87ac */ /* 0x000ea20008000c00 */
[----:B------:R-:W3:Y:S01]  /*6240*/  @!UP0 LDCU UR5, c[0x0][0xb0c] ;  /* 0x00016180ff0587ac */ /* 0x000ee20008000800 */
[----:B------:R-:W4:Y:S01]  /*6250*/  @!UP0 LDCU UR10, c[0x0][0xb20] ;  /* 0x00016400ff0a87ac */ /* 0x000f220008000800 */
[----:B--2---:R-:W-:Y:S02]  /*6260*/  UIMAD.WIDE.U32 UR8, UR37, UR12, URZ ;  /* 0x0000000c250872a5 */ /* 0x004fe4000f8e00ff */
[----:B------:R-:W-:Y:S02]  /*6270*/  UIMAD.WIDE.U32 UR6, UR36, UR15, URZ ;  /* 0x0000000f240672a5 */ /* 0x000fe4000f8e00ff */
[----:B------:R-:W-:Y:S03]  /*6280*/  @!UP0 UISETP.NE.AND UP1, UPT, UR14, 0x1, UPT ;  /* 0x000000010e00888c */ /* 0x000fe6000bf25270 */
[----:B------:R-:W-:Y:S01]  /*6290*/  @!UP0 UMOV UR4, UR9 ;  /* 0x0000000900048c82 */ /* 0x000fe20008000000 */
[----:B---3--:R-:W-:Y:S02]  /*62a0*/  @!UP0 UISETP.NE.AND UP2, UPT, UR5, 0x1, UPT ;  /* 0x000000010500888c */ /* 0x008fe4000bf45270 */
[----:B------:R-:W-:Y:S01]  /*62b0*/  @!UP0 USHF.R.U32.HI UR4, URZ, UR13, UR4 ;  /* 0x0000000dff048299 */ /* 0x000fe20008011604 */
[----:B------:R-:W-:Y:S02]  /*62c0*/  @!UP0 UMOV UR6, UR7 ;  /* 0x0000000700068c82 */ /* 0x000fe40008000000 */
[----:B----4-:R-:W-:Y:S02]  /*62d0*/  @!UP0 USHF.R.U32.HI UR6, URZ, UR10, UR6 ;  /* 0x0000000aff068299 */ /* 0x010fe40008011606 */
[----:B------:R-:W-:Y:S02]  /*62e0*/  @!UP0 USEL UR7, UR37, UR4, !UP2 ;  /* 0x0000000425078287 */ /* 0x000fe4000d000000 */
[----:B------:R-:W-:Y:S04]  /*62f0*/  @!UP0 USEL UR6, UR36, UR6, !UP1 ;  /* 0x0000000624068287 */ /* 0x000fe8000c800000 */
[----:B------:R-:W-:Y:S02]  /*6300*/  @!UP0 UIADD3 UR4, UPT, UPT, -UR7, UR6, URZ ;  /* 0x0000000607048290 */ /* 0x000fe4000fffe1ff */
[----:B------:R-:W-:Y:S02]  /*6310*/  @!UP0 UIADD3 UR6, UPT, UPT, UR7, -UR6, URZ ;  /* 0x8000000607068290 */ /* 0x000fe4000fffe0ff */
[----:B------:R-:W-:Y:S02]  /*6320*/  @!UP0 UIMAD UR37, UR4, UR5, UR37 ;  /* 0x00000005042582a4 */ /* 0x000fe4000f8e0225 */
[----:B------:R-:W-:Y:S02]  /*6330*/  @!UP0 UIMAD UR36, UR6, UR14, UR36 ;  /* 0x0000000e062482a4 */ /* 0x000fe4000f8e0224 */
[----:B------:R-:W-:Y:S09]  /*6340*/  ULOP3.LUT UP0, URZ, UR11, 0x1b0, URZ, 0xc0, !UPT ;  /* 0x000001b00bff7892 */ /* 0x000ff2000f80c0ff */
[----:B------:R-:W-:Y:S05]  /*6350*/  BRA.U !UP0, `(.L_x_105) ;  /* 0x0000000108407547 */ /* 0x000fea000b800000 */
[----:B------:R-:W2:Y:S01]  /*6360*/  LDCU.64 UR8, c[0x4][0x80] ;  /* 0x01001000ff0877ac */ /* 0x000ea20008000a00 */
[----:B------:R-:W-:Y:S01]  /*6370*/  MOV R15, 0x0 ;  /* 0x00000000000f7802 */ /* 0x000fe20000000f00 */
[----:B------:R-:W-:Y:S02]  /*6380*/  HFMA2 R12, -RZ, RZ, 0, 5.9604644775390625e-08 ;  /* 0x00000001ff0c7431 */ /* 0x000fe400000001ff */
[----:B------:R-:W-:Y:S02]  /*6390*/  IMAD.MOV.U32 R8, RZ, RZ, 0x70 ;  /* 0x00000070ff087424 */ /* 0x000fe400078e00ff */
[----:B------:R-:W-:Y:S01]  /*63a0*/  IMAD.MOV.U32 R13, RZ, RZ, RZ ;  /* 0x000000ffff0d7224 */ /* 0x000fe200078e00ff */
[----:B------:R-:W3:Y:S01]  /*63b0*/  LDCU.64 UR6, c[0x4][0x88] ;  /* 0x01001100ff0677ac */ /* 0x000ee20008000a00 */
[----:B------:R-:W4:Y:S01]  /*63c0*/  LDC.64 R14, c[0x4][R15] ;  /* 0x010000000f0e7b82 */ /* 0x000f220000000a00 */
[----:B------:R-:W1:Y:S01]  /*63d0*/  LDCU.64 UR4, c[0x4][0x8] ;  /* 0x01000100ff0477ac */ /* 0x000e620008000a00 */
[----:B--2---:R-:W-:Y:S01]  /*63e0*/  MOV R5, UR9 ;  /* 0x0000000900057c02 */ /* 0x004fe20008000f00 */
[----:B------:R-:W-:Y:S01]  /*63f0*/  IMAD.U32 R4, RZ, RZ, UR8 ;  /* 0x00000008ff047e24 */ /* 0x000fe2000f8e00ff */
[----:B---3--:R-:W-:Y:S01]  /*6400*/  MOV R7, UR7 ;  /* 0x0000000700077c02 */ /* 0x008fe20008000f00 */
[----:B------:R-:W-:Y:S01]  /*6410*/  IMAD.U32 R6, RZ, RZ, UR6 ;  /* 0x00000006ff067e24 */ /* 0x000fe2000f8e00ff */
[----:B-1----:R-:W-:Y:S01]  /*6420*/  MOV R11, UR5 ;  /* 0x00000005000b7c02 */ /* 0x002fe20008000f00 */
[----:B------:R-:W-:Y:S02]  /*6430*/  IMAD.U32 R10, RZ, RZ, UR4 ;  /* 0x00000004ff0a7e24 */ /* 0x000fe4000f8e00ff */
[----:B------:R-:W-:Y:S07]  /*6440*/  LEPC R20, `(.L_x_105) ;  /* 0x000000001014794e */ /* 0x000fee0000000000 */
[----:B----45:R-:W-:Y:S05]  /*6450*/  CALL.ABS.NOINC R14 ;  /* 0x000000000e007343 */ /* 0x030fea0003c00000 */
.L_x_105:
[----:B------:R-:W-:Y:S01]  /*6460*/  LOP3.LUT P0, RZ, R182, 0x1b0, RZ, 0xc0, !PT ;  /* 0x000001b0b6ff7812 */ /* 0x000fe2000780c0ff */
[----:B------:R-:W-:Y:S11]  /*6470*/  BSSY.RECONVERGENT B6, `(.L_x_106) ;  /* 0x0000013000067945 */ /* 0x000ff60003800200 */
[----:B------:R-:W-:Y:S01]  /*6480*/  @!UPT UIADD3 URZ, UPT, UPT, URZ, URZ, URZ ;  /* 0x000000fffffff290 */ /* 0x000fe2000fffe0ff */
[----:B------:R-:W-:Y:S05]  /*6490*/  @!P0 BRA `(.L_x_107) ;  /* 0x0000000000408947 */ /* 0x000fea0003800000 */
        /* <DEDUP_REMOVED lines=16> */
.L_x_107:
[----:B-1----:R-:W-:Y:S05]  /*65a0*/  BSYNC.RECONVERGENT B6 ;  /* 0x0000000000067941 */ /* 0x002fea0003800200 */
.L_x_106:
[----:B------:R-:W-:Y:S01]  /*65b0*/  R2UR UR4, R177 ;  /* 0x00000000b10472ca */ /* 0x000fe200000e0000 */
[----:B------:R-:W-:Y:S01]  /*65c0*/  UISETP.NE.U32.AND UP0, UPT, UR62, URZ, UPT ;  /* 0x000000ff3e00728c */ /* 0x000fe2000bf05070 */
[----:B------:R-:W-:Y:S02]  /*65d0*/  ISETP.NE.U32.AND P4, PT, R154, RZ, PT ;  /* 0x000000ff9a00720c */ /* 0x000fe40003f85070 */
[----:B------:R-:W-:Y:S01]  /*65e0*/  ISETP.NE.U32.AND P2, PT, RZ, UR54, PT ;  /* 0x00000036ff007c0c */ /* 0x000fe2000bf45070 */
[----:B------:R-:W-:Y:S01]  /*65f0*/  UISETP.NE.AND.EX UP1, UPT, UR63, URZ, UPT, UP0 ;  /* 0x000000ff3f00728c */ /* 0x000fe2000bf25300 */
[----:B------:R-:W-:Y:S01]  /*6600*/  ISETP.NE.AND.EX P4, PT, R155, RZ, PT, P4 ;  /* 0x000000ff9b00720c */ /* 0x000fe20003f85340 */
[----:B------:R-:W-:Y:S01]  /*6610*/  UPLOP3.LUT UP0, UPT, UPT, UPT, UPT, 0x40, 0x4 ;  /* 0x000000000004789c */ /* 0x000fe20003f0e870 */
[----:B------:R-:W-:Y:S05]  /*6620*/  ISETP.NE.AND.EX P2, PT, RZ, UR55, PT, P2 ;  /* 0x00000037ff007c0c */ /* 0x000fea000bf45320 */
[----:B------:R-:W-:Y:S06]  /*6630*/  UISETP.NE.AND UP2, UPT, UR4, URZ, UPT ;  /* 0x000000ff0400728c */ /* 0x000fec000bf45270 */
[----:B------:R-:W-:Y:S05]  /*6640*/  PLOP3.LUT P1, PT, PT, PT, UP2, 0x80, 0x8 ;  /* 0x000000000008781c */ /* 0x000fea0003f2f028 */
[----:B------:R-:W-:Y:S06]  /*6650*/  @UP2 UPLOP3.LUT UP0, UPT, UPT, UPT, UP1, 0x80, 0x8 ;  /* 0x000000000008289c */ /* 0x000fec0003f0f010 */
[----:B------:R-:W-:Y:S01]  /*6660*/  PLOP3.LUT P0, PT, PT, PT, UP0, 0x80, 0x8 ;  /* 0x000000000008781c */ /* 0x000fe20003f0f008 */
[----:B------:R-:W-:Y:S01]  /*6670*/  @!UPT UIADD3 URZ, UPT, UPT, URZ, URZ, URZ ;  /* 0x000000fffffff290 */ /* 0x000fe2000fffe0ff */
[----:B------:R-:W-:Y:S11]  /*6680*/  BRA.U !UP1, `(.L_x_108) ;  /* 0x00000001093c7547 */ /* 0x000ff6000b800000 */
[----:B------:R-:W-:Y:S01]  /*6690*/  UISETP.NE.U32.AND UP0, UPT, UR54, URZ, UPT ;  /* 0x000000ff3600728c */ /* 0x000fe2000bf05070 */
[----:B------:R-:W-:Y:S01]  /*66a0*/  HFMA2 R0, -RZ, RZ, 0, 5.9604644775390625e-08 ;  /* 0x00000001ff007431 */ /* 0x000fe200000001ff */
[----:B------:R-:W1:Y:S01]  /*66b0*/  LDCU.64 UR8, c[0x0][0x358] ;  /* 0x00006b00ff0877ac */ /* 0x000e620008000a00 */
[----:B------:R-:W-:Y:S01]  /*66c0*/  IMAD.MOV.U32 R167, RZ, RZ, 0x1 ;  /* 0x00000001ffa77424 */ /* 0x000fe200078e00ff */
[----:B------:R-:W-:Y:S06]  /*66d0*/  UISETP.NE.AND.EX UP0, UPT, UR55, URZ, UPT, UP0 ;  /* 0x000000ff3700728c */ /* 0x000fec000bf05300 */
        /* <DEDUP_REMOVED lines=9> */
[----:B-12---:R-:W-:Y:S02]  /*6770*/  @!P3 IMAD.U32 R73, RZ, RZ, UR4 ;  /* 0x00000004ff49be24 */ /* 0x006fe4000f8e00ff */
.L_x_108:
[----:B------:R-:W-:Y:S05]  /*6780*/  @!P4 BRA `(.L_x_109) ;  /* 0x000000000024c947 */ /* 0x000fea0003800000 */
[----:B------:R-:W-:Y:S01]  /*6790*/  ISETP.NE.U32.AND P3, PT, R152, RZ, PT ;  /* 0x000000ff9800720c */ /* 0x000fe20003f65070 */
[----:B------:R-:W1:Y:S03]  /*67a0*/  LDCU.64 UR4, c[0x0][0x358] ;  /* 0x00006b00ff0477ac */ /* 0x000e660008000a00 */
[----:B------:R-:W-:Y:S11]  /*67b0*/  ISETP.NE.AND.EX P3, PT, R153, RZ, PT, P3 ;  /* 0x000000ff9900720c */ /* 0x000ff60003f65330 */
[----:B------:R-:W-:Y:S02]  /*67c0*/  @!UPT UIADD3 URZ, UPT, UPT, URZ, URZ, URZ ;  /* 0x000000fffffff290 */ /* 0x000fe4000fffe0ff */
[----:B------:R-:W2:Y:S01]  /*67d0*/  @P3 LDC.64 R4, c[0x0][0x8a8] ;  /* 0x00022a00ff043b82 */ /* 0x000ea20000000a00 */
[----:B------:R-:W-:Y:S04]  /*67e0*/  @P3 IMAD R0, R154, UR51, RZ ;  /* 0x000000339a003c24 */ /* 0x000fe8000f8e02ff */
[----:B--2---:R-:W-:Y:S05]  /*67f0*/  @P3 IMAD.WIDE R4, R0, 0x4, R4 ;  /* 0x0000000400043825 */ /* 0x004fea00078e0204 */
[----:B-1---5:R1:W5:Y:S02]  /*6800*/  @P3 LDG.E R70, desc[UR4][R4.64] ;  /* 0x0000000404463981 */ /* 0x022364000c1e1900 */
[----:B-1----:R-:W2:Y:S02]  /*6810*/  @!P3 LDC R70, c[0x0][0x8a0] ;  /* 0x00022800ff46bb82 */ /* 0x002ea40000000800 */
.L_x_109:
[----:B-----5:R-:W-:Y:S01]  /*6820*/  FSETP.NEU.AND P5, PT, R73, RZ, PT ;  /* 0x000000ff4900720b */ /* 0x020fe20003fad000 */
[----:B------:R-:W-:Y:S01]  /*6830*/  USHF.L.U32 UR8, UR50, 0x7, URZ ;  /* 0x0000000732087899 */ /* 0x000fe200080006ff */
[----:B------:R-:W-:Y:S01]  /*6840*/  SEL R6, RZ, 0xffffffff, P2 ;  /* 0xffffffffff067807 */ /* 0x000fe20001000000 */
[----:B------:R-:W-:Y:S01]  /*6850*/  BSSY B1, `(.L_x_110) ;  /* 0x000005f000017945 */ /* 0x000fe20003800000 */
[----:B------:R-:W-:Y:S01]  /*6860*/  LOP3.LUT P4, RZ, R167, 0xff, RZ, 0xc0, !PT ;  /* 0x000000ffa7ff7812 */ /* 0x000fe2000788c0ff */
[----:B------:R-:W-:Y:S01]  /*6870*/  IMAD.MOV.U32 R195, RZ, RZ, 0x1 ;  /* 0x00000001ffc37424 */ /* 0x000fe200078e00ff */
[----:B------:R-:W-:Y:S01]  /*6880*/  @P1 SEL R3, RZ, 0xffffffff, P5 ;  /* 0xffffffffff031807 */ /* 0x000fe20002800000 */
[----:B------:R-:W-:Y:S01]  /*6890*/  IMAD.U32 R186, RZ, RZ, UR8 ;  /* 0x00000008ffba7e24 */ /* 0x000fe2000f8e00ff */
[----:B------:R-:W-:Y:S01]  /*68a0*/  LEA R0, R160, UR49, 0x3 ;  /* 0x00000031a0007c11 */ /* 0x000fe2000f8e18ff */
[----:B------:R-:W-:Y:S01]  /*68b0*/  IMAD.IADD R71, R69, 0x1, R2 ;  /* 0x0000000145477824 */ /* 0x000fe200078e0202 */
[----:B------:R-:W-:Y:S02]  /*68c0*/  @P0 SEL R3, R6, R3, !P4 ;  /* 0x0000000306030207 */ /* 0x000fe40006000000 */
[----:B------:R-:W-:Y:S02]  /*68d0*/  CS2R R150, SRZ ;  /* 0x0000000000967805 */ /* 0x000fe4000001ff00 */
[----:B------:R-:W-:Y:S02]  /*68e0*/  LEA R187, R68, UR49, 0x3 ;  /* 0x0000003144bb7c11 */ /* 0x000fe4000f8e18ff */
[----:B------:R-:W-:Y:S02]  /*68f0*/  CS2R R148, SRZ ;  /* 0x0000000000947805 */ /* 0x000fe4000001ff00 */
[----:B------:R-:W-:Y:S02]  /*6900*/  @P1 LOP3.LUT R3, R3, 0x1, RZ, 0xc0, !PT ;  /* 0x0000000103031812 */ /* 0x000fe400078ec0ff */
[----:B------:R-:W-:Y:S02]  /*6910*/  CS2R R146, SRZ ;  /* 0x0000000000927805 */ /* 0x000fe4000001ff00 */
[----:B------:R-:W-:Y:S02]  /*6920*/  SHF.L.U32 R4, R162, 0x1f, RZ ;  /* 0x0000001fa2047819 */ /* 0x000fe400000006ff */
[----:B------:R-:W-:Y:S02]  /*6930*/  CS2R R144, SRZ ;  /* 0x0000000000907805 */ /* 0x000fe4000001ff00 */
[----:B------:R-:W-:Y:S02]  /*6940*/  ISETP.NE.U32.OR P3, PT, R3, 0x1, !P1 ;  /* 0x000000010300780c */ /* 0x000fe40004f65470 */
[----:B------:R-:W-:Y:S02]  /*6950*/  CS2R R142, SRZ ;  /* 0x00000000008e7805 */ /* 0x000fe4000001ff00 */
[----:B------:R-:W-:Y:S02]  /*6960*/  R2UR UR4, R173 ;  /* 0x00000000ad0472ca */ /* 0x000fe400000e0000 */
[----:B------:R-:W-:Y:S02]  /*6970*/  CS2R R140, SRZ ;  /* 0x00000000008c7805 */ /* 0x000fe4000001ff00 */
[----:B------:R-:W-:Y:S02]  /*6980*/  R2UR UR7, R172 ;  /* 0x00000000ac0772ca */ /* 0x000fe400000e0000 */
[----:B------:R-:W-:Y:S02]  /*6990*/  CS2R R138, SRZ ;  /* 0x00000000008a7805 */ /* 0x000fe4000001ff00 */
[----:B------:R-:W-:Y:S02]  /*69a0*/  R2UR UR10, R174 ;  /* 0x00000000ae0a72ca */ /* 0x000fe400000e0000 */
[----:B------:R-:W-:Y:S02]  /*69b0*/  CS2R R136, SRZ ;  /* 0x0000000000887805 */ /* 0x000fe4000001ff00 */
[----:B------:R-:W-:Y:S02]  /*69c0*/  R2UR UR6, R170 ;  /* 0x00000000aa0672ca */ /* 0x000fe400000e0000 */
[----:B------:R-:W-:Y:S02]  /*69d0*/  R2UR UR9, R171 ;  /* 0x00000000ab0972ca */ /* 0x000fe400000e0000 */
[----:B------:R-:W-:Y:S02]  /*69e0*/  R2UR UR11, R169 ;  /* 0x00000000a90b72ca */ /* 0x000fe400000e0000 */
[----:B------:R-:W-:Y:S01]  /*69f0*/  @P3 SHF.L.U32 R9, R135, 0x1f, RZ ;  /* 0x0000001f87093819 */ /* 0x000fe200000006ff */
[----:B------:R-:W-:Y:S01]  /*6a00*/  UIMAD.WIDE.U32 UR4, UR8, UR4, URZ ;  /* 0x00000004080472a5 */ /* 0x000fe2000f8e00ff */
[----:B------:R-:W-:Y:S02]  /*6a10*/  P2R R156, PR, RZ, 0x8 ;  /* 0x00000008ff9c7803 */ /* 0x000fe40000000000 */
[----:B------:R-:W1:Y:S01]  /*6a20*/  @P3 SYNCS.PHASECHK.TRANS64.TRYWAIT P1, [R0+URZ+0x100], R9 ;  /* 0x00010009000035a7 */ /* 0x000e6200080211ff */
[----:B------:R-:W-:Y:S01]  /*6a30*/  PLOP3.LUT P3, PT, PT, PT, UP1, 0x80, 0x8 ;  /* 0x000000000008781c */ /* 0x000fe20003f6f018 */
[----:B------:R-:W-:Y:S01]  /*6a40*/  UISETP.NE.AND UP0, UPT, UR10, 0x1, UPT ;  /* 0x000000010a00788c */ /* 0x000fe2000bf05270 */
[----:B------:R-:W-:Y:S01]  /*6a50*/  SEL R3, RZ, 0xffffffff, P5 ;  /* 0xffffffffff037807 */ /* 0x000fe20002800000 */
[----:B------:R-:W-:Y:S01]  /*6a60*/  UMOV UR4, UR5 ;  /* 0x0000000500047c82 */ /* 0x000fe20008000000 */
[----:B------:R-:W-:Y:S01]  /*6a70*/  ISETP.NE.AND P5, PT, R156, RZ, PT ;  /* 0x000000ff9c00720c */ /* 0x000fe20003fa5270 */
[----:B------:R-:W-:Y:S04]  /*6a80*/  USHF.R.U32.HI UR4, URZ, UR7, UR4 ;  /* 0x00000007ff047299 */ /* 0x000fe80008011604 */
[----:B------:R-:W-:Y:S02]  /*6a90*/  USEL UR4, UR8, UR4, !UP0 ;  /* 0x0000000408047287 */ /* 0x000fe4000c000000 */
[----:B------:R-:W-:Y:S02]  /*6aa0*/  UISETP.NE.AND UP0, UPT, UR9, 0x1, UPT ;  /* 0x000000010900788c */ /* 0x000fe4000bf05270 */
[----:B------:R-:W-:Y:S01]  /*6ab0*/  UIMAD.WIDE.U32 UR6, UR4, UR6, URZ ;  /* 0x00000006040672a5 */ /* 0x000fe2000f8e00ff */
[----:B------:R-:W-:Y:S01]  /*6ac0*/  @P3 SEL R3, R6, R3, !P4 ;  /* 0x0000000306033207 */ /* 0x000fe20006000000 */
[----:B------:R3:W4:Y:S01]  /*6ad0*/  SYNCS.PHASECHK.TRANS64.TRYWAIT P0, [R187+URZ+0x140], R4 ;  /* 0x00014004bb0075a7 */ /* 0x00072200080011ff */
[----:B------:R-:W-:Y:S01]  /*6ae0*/  IMAD.U32 R185, RZ, RZ, UR4 ;  /* 0x00000004ffb97e24 */ /* 0x000fe2000f8e00ff */
[----:B------:R-:W-:Y:S01]  /*6af0*/  PLOP3.LUT P2, PT, PT, PT, UP0, 0x80, 0x8 ;  /* 0x000000000008781c */ /* 0x000fe20003f4f008 */
[----:B------:R-:W-:Y:S01]  /*6b00*/  IMAD R7, RZ, RZ, -UR4 ;  /* 0x80000004ff077e24 */ /* 0x000fe2000f8e02ff */
[----:B------:R-:W-:Y:S01]  /*6b10*/  LOP3.LUT R3, R3, 0x1, RZ, 0xc0, !PT ;  /* 0x0000000103037812 */ /* 0x000fe200078ec0ff */
[----:B------:R-:W-:Y:S01]  /*6b20*/  UMOV UR5, UR7 ;  /* 0x0000000700057c82 */ /* 0x000fe20008000000 */
[----:B------:R-:W-:Y:S01]  /*6b30*/  IMAD.U32 R184, RZ, RZ, UR4 ;  /* 0x00000004ffb87e24 */ /* 0x000fe2000f8e00ff */
[----:B------:R-:W-:Y:S01]  /*6b40*/  USHF.R.U32.HI UR5, URZ, UR11, UR5 ;  /* 0x0000000bff057299 */ /* 0x000fe20008011605 */
[----:B------:R-:W-:Y:S01]  /*6b50*/  ISETP.NE.U32.AND P6, PT, R3, 0x1, PT ;  /* 0x000000010300780c */ /* 0x000fe20003fc5070 */
[----:B------:R-:W-:Y:S03]  /*6b60*/  IMAD R186, R7, UR10, R186 ;  /* 0x0000000a07ba7c24 */ /* 0x000fe6000f8e02ba */
[----:B------:R-:W-:Y:S02]  /*6b70*/  P2R R196, PR, RZ, 0x40 ;  /* 0x00000040ffc47803 */ /* 0x000fe40000000000 */
[----:B------:R-:W-:Y:S05]  /*6b80*/  SEL R185, R185, UR5, !P2 ;  /* 0x00000005b9b97c07 */ /* 0x000fea000d000000 */
[----:B------:R-:W-:Y:S04]  /*6b90*/  IMAD.MOV R5, RZ, RZ, -R185 ;  /* 0x000000ffff057224 */ /* 0x000fe800078e0ab9 */
[----:B------:R-:W-:Y:S01]  /*6ba0*/  IMAD R184, R5, UR9, R184 ;  /* 0x0000000905b87c24 */ /* 0x000fe2000f8e02b8 */
[----:B-1----:R-:W-:Y:S01]  /*6bb0*/  @P5 SEL R195, RZ, 0x1, !P1 ;  /* 0x00000001ffc35807 */ /* 0x002fe20004800000 */
[----:B---3--:R-:W-:Y:S06]  /*6bc0*/  @!P5 BRA `(.L_x_111) ;  /* 0x00000000009cd947 */ /* 0x008fec0003800000 */
[----:B------:R-:W-:Y:S01]  /*6bd0*/  @P6 IMAD R8, R160, 0x2000, R181 ;  /* 0x00002000a0086824 */ /* 0x000fe200078e02b5 */
[----:B------:R-:W1:Y:S01]  /*6be0*/  S2R R2, SR_CgaCtaId ;  /* 0x0000000000027919 */ /* 0x000e620000008800 */
[----:B------:R-:W-:Y:S01]  /*6bf0*/  ISETP.NE.AND P1, PT, R195, RZ, PT ;  /* 0x000000ffc300720c */ /* 0x000fe20003f25270 */
[----:B------:R-:W-:Y:S01]  /*6c00*/  BSSY B0, `(.L_x_112) ;  /* 0x0000010000007945 */ /* 0x000fe20003800000 */
[--C-:B------:R-:W-:Y:S01]  /*6c10*/  @P6 IMAD R7, R165, -0x10, R8.reuse ;  /* 0xfffffff0a5076824 */ /* 0x100fe200078e0208 */
[----:B------:R-:W-:Y:S01]  /*6c20*/  CS2R R138, SRZ ;  /* 0x00000000008a7805 */ /* 0x000fe2000001ff00 */
[----:B------:R-:W-:Y:S01]  /*6c30*/  @P6 IMAD R6, R164, -0x10, R8 ;  /* 0xfffffff0a4066824 */ /* 0x000fe200078e0208 */
[----:B------:R-:W-:Y:S01]  /*6c40*/  CS2R R136, SRZ ;  /* 0x0000000000887805 */ /* 0x000fe2000001ff00 */
[----:B------:R-:W-:Y:S01]  /*6c50*/  @P6 IMAD R5, R180, 0x10, R7 ;  /* 0x00000010b4056824 */ /* 0x000fe200078e0207 */
[----:B------:R-:W-:Y:S02]  /*6c60*/  CS2R R146, SRZ ;  /* 0x0000000000927805 */ /* 0x000fe4000001ff00 */
[----:B------:R-:W-:Y:S02]  /*6c70*/  CS2R R144, SRZ ;  /* 0x0000000000907805 */ /* 0x000fe4000001ff00 */
[----:B------:R-:W-:Y:S02]  /*6c80*/  CS2R R142, SRZ ;  /* 0x00000000008e7805 */ /* 0x000fe4000001ff00 */
[----:B------:R-:W-:Y:S02]  /*6c90*/  CS2R R140, SRZ ;  /* 0x00000000008c7805 */ /* 0x000fe4000001ff00 */
[----:B------:R-:W-:Y:S02]  /*6ca0*/  CS2R R150, SRZ ;  /* 0x0000000000967805 */ /* 0x000fe4000001ff00 */
[----:B------:R-:W-:Y:S01]  /*6cb0*/  CS2R R148, SRZ ;  /* 0x0000000000947805 */ /* 0x000fe2000001ff00 */
[----:B------:R-:W-:Y:S06]  /*6cc0*/  @P1 BRA `(.L_x_113) ;  /* 0x00000000000c1947 */ /* 0x000fec0003800000 */
[----:B------:R-:W-:Y:S04]  /*6cd0*/  SHF.L.U32 R3, R135, 0x1f, RZ ;  /* 0x0000001f87037819 */ /* 0x000fe800000006ff */
[----:B------:R-:W3:Y:S02]  /*6ce0*/  SYNCS.PHASECHK.TRANS64.TRYWAIT P1, [R0+URZ+0x100], R3 ;  /* 0x00010003000075a7 */ /* 0x000ee400080211ff */
[----:B---3--:R-:W-:Y:S05]  /*6cf0*/  @!P1 BRA `(.L_x_114) ;  /* 0x0000003800389947 */ /* 0x008fea0003800000 */
.L_x_113:
[----:B------:R-:W-:Y:S05]  /*6d00*/  BSYNC B0 ;  /* 0x0000000000007941 */ /* 0x000fea0003800000 */
.L_x_112:
[----:B------:R-:W-:Y:S01]  /*6d10*/  ISETP.NE.AND P1, PT, R196, RZ, PT ;  /* 0x000000ffc400720c */ /* 0x000fe20003f25270 */
[----:B---3--:R-:W-:Y:S02]  /*6d20*/  VIADD R3, R0, 0x110 ;  /* 0x0000011000037836 */ /* 0x008fe40000000000 */
[----:B------:R-:W-:Y:S03]  /*6d30*/  VIADD R160, R160, 0x1 ;  /* 0x00000001a0a07836 */ /* 0x000fe60000000000 */
[----:B-1----:R-:W-:Y:S07]  /*6d40*/  PRMT R2, R2, 0x654, R3 ;  /* 0x0000065402027816 */ /* 0x002fee0000000003 */
[----:B------:R1:W3:Y:S04]  /*6d50*/  @P1 LDS.128 R136, [R8] ;  /* 0x0000000008881984 */ /* 0x0002e80000000c00 */
[----:B------:R1:W1:Y:S04]  /*6d60*/  @P1 LDS.128 R144, [R6+0x20] ;  /* 0x0000200006901984 */ /* 0x0002680000000c00 */
[----:B------:R1:W1:Y:S04]  /*6d70*/  @P1 LDS.128 R140, [R7+0x10] ;  /* 0x00001000078c1984 */ /* 0x0002680000000c00 */
[----:B------:R1:W1:Y:S01]  /*6d80*/  @P1 LDS.128 R148, [R5+0x10] ;  /* 0x0000100005941984 */ /* 0x0002620000000c00 */
[C---:B------:R-:W-:Y:S01]  /*6d90*/  ISETP.NE.AND P1, PT, R160.reuse, 0x2, PT ;  /* 0x00000002a000780c */ /* 0x040fe20003f25270 */
[----:B------:R-:W-:Y:S01]  /*6da0*/  @!PT LDS RZ, [RZ] ;  /* 0x00000000fffff984 */ /* 0x000fe20000000800 */
[----:B------:R-:W-:Y:S01]  /*6db0*/  @!PT LDS RZ, [RZ] ;  /* 0x00000000fffff984 */ /* 0x000fe20000000800 */
[----:B------:R-:W-:Y:S01]  /*6dc0*/  @!PT LDS RZ, [RZ] ;  /* 0x00000000fffff984 */ /* 0x000fe20000000800 */
[----:B------:R-:W-:Y:S01]  /*6dd0*/  @!PT LDS RZ, [RZ] ;  /* 0x00000000fffff984 */ /* 0x000fe20000000800 */
[----:B------:R5:W-:Y:S06]  /*6de0*/  MEMBAR.ALL.CTA ;  /* 0x0000000000007992 */ /* 0x000bec0000008000 */
[----:B-----5:R-:W5:Y:S01]  /*6df0*/  FENCE.VIEW.ASYNC.S ;  /* 0x00000000000073c6 */ /* 0x020f620000000000 */
[----:B------:R-:W-:Y:S02]  /*6e00*/  SEL R0, RZ, 0x1, P1 ;  /* 0x00000001ff007807 */ /* 0x000fe40000800000 */
[----:B------:R-:W-:Y:S02]  /*6e10*/  SEL R160, R160, RZ, P1 ;  /* 0x000000ffa0a07207 */ /* 0x000fe40000800000 */
[----:B------:R-:W-:Y:S01]  /*6e20*/  LOP3.LUT R135, R135, R0, RZ, 0x3c, !PT ;  /* 0x0000000087877212 */ /* 0x000fe200078e3cff */
[----:B-----5:R1:W-:Y:S06]  /*6e30*/  SYNCS.ARRIVE.TRANS64.RED.A1T0 RZ, [R2+URZ], RZ ;  /* 0x000000ff02ff79a7 */ /* 0x0203ec00081004ff */
.L_x_111:
[----:B------:R-:W-:Y:S05]  /*6e40*/  BSYNC B1 ;  /* 0x0000000000017941 */ /* 0x000fea0003800000 */
.L_x_110:
[----:B------:R-:W-:Y:S04]  /*6e50*/  SHF.R.U32.HI R3, RZ, 0x15, R71 ;  /* 0x00000015ff037819 */ /* 0x000fe80000011647 */
[----:B------:R-:W-:Y:S01]  /*6e60*/  LOP3.LUT P1, RZ, R3, 0x3, R168, 0x48, !PT ;  /* 0x0000000303ff7812 */ /* 0x000fe200078248a8 */
[----:B------:R-:W-:Y:S01]  /*6e70*/  @!UPT UIADD3 URZ, UPT, UPT, URZ, URZ, URZ ;  /* 0x000000fffffff290 */ /* 0x000fe2000fffe0ff */
[----:B----4-:R-:W-:Y:S11]  /*6e80*/  @P0 BRA `(.L_x_115) ;  /* 0x0000000000080947 */ /* 0x010ff60003800000 */
[----:B------:R-:W4:Y:S02]  /*6e90*/  SYNCS.PHASECHK.TRANS64.TRYWAIT P0, [R187+URZ+0x140], R4 ;  /* 0x00014004bb0075a7 */ /* 0x000f2400080011ff */
[----:B----4-:R-:W-:Y:S05]  /*6ea0*/  @!P0 BRA `(.L_x_116) ;  /* 0x0000003400e08947 */ /* 0x010fea0003800000 */
.L_x_115:
[----:B------:R-:W-:Y:S04]  /*6eb0*/  BSSY.RECONVERGENT B6, `(.L_x_117) ;  /* 0x0000012000067945 */ /* 0x000fe80003800200 */
[----:B------:R-:W-:Y:S05]  /*6ec0*/  @!P1 BRA `(.L_x_118) ;  /* 0x0000000000409947 */ /* 0x000fea0003800000 */
[----:B------:R-:W5:Y:S01]  /*6ed0*/  LDCU.64 UR8, c[0x4][0x70] ;  /* 0x01000e00ff0877ac */ /* 0x000f620008000a00 */
[----:B------:R-:W-:Y:S01]  /*6ee0*/  MOV R3, 0x0 ;  /* 0x0000000000037802 */ /* 0x000fe20000000f00 */
[----:B------:R-:W-:Y:S02]  /*6ef0*/  HFMA2 R12, -RZ, RZ, 0, 5.9604644775390625e-08 ;  /* 0x00000001ff0c7431 */ /* 0x000fe400000001ff */
[----:B-1----:R-:W-:Y:S02]  /*6f00*/  IMAD.MOV.U32 R8, RZ, RZ, 0x192 ;  /* 0x00000192ff087424 */ /* 0x002fe400078e00ff */
[----:B------:R-:W-:Y:S01]  /*6f10*/  IMAD.MOV.U32 R13, RZ, RZ, RZ ;  /* 0x000000ffff0d7224 */ /* 0x000fe200078e00ff */
[----:B------:R-:W1:Y:S01]  /*6f20*/  LDCU.64 UR6, c[0x4][0x78] ;  /* 0x01000f00ff0677ac */ /* 0x000e620008000a00 */
[----:B------:R-:W2:Y:S01]  /*6f30*/  LDC.64 R2, c[0x4][R3] ;  /* 0x0100000003027b82 */ /* 0x000ea20000000a00 */
[----:B------:R-:W3:Y:S01]  /*6f40*/  LDCU.64 UR4, c[0x4][0x10] ;  /* 0x01000200ff0477ac */ /* 0x000ee20008000a00 */
[----:B-----5:R-:W-:Y:S01]  /*6f50*/  MOV R5, UR9 ;  /* 0x0000000900057c02 */ /* 0x020fe20008000f00 */
[----:B----4-:R-:W-:Y:S01]  /*6f60*/  IMAD.U32 R4, RZ, RZ, UR8 ;  /* 0x00000008ff047e24 */ /* 0x010fe2000f8e00ff */
[----:B-1----:R-:W-:Y:S01]  /*6f70*/  MOV R7, UR7 ;  /* 0x0000000700077c02 */ /* 0x002fe20008000f00 */
[----:B------:R-:W-:Y:S01]  /*6f80*/  IMAD.U32 R6, RZ, RZ, UR6 ;  /* 0x00000006ff067e24 */ /* 0x000fe2000f8e00ff */
[----:B---3--:R-:W-:Y:S01]  /*6f90*/  MOV R11, UR5 ;  /* 0x00000005000b7c02 */ /* 0x008fe20008000f00 */
[----:B------:R-:W-:Y:S02]  /*6fa0*/  IMAD.U32 R10, RZ, RZ, UR4 ;  /* 0x00000004ff0a7e24 */ /* 0x000fe4000f8e00ff */
[----:B------:R-:W-:Y:S07]  /*6fb0*/  LEPC R20, `(.L_x_118) ;  /* 0x000000001014794e */ /* 0x000fee0000000000 */
[----:B--2---:R-:W-:Y:S05]  /*6fc0*/  CALL.ABS.NOINC R2 ;  /* 0x0000000002007343 */ /* 0x004fea0003c00000 */
.L_x_118:
[----:B------:R-:W-:Y:S05]  /*6fd0*/  BSYNC.RECONVERGENT B6 ;  /* 0x0000000000067941 */ /* 0x000fea0003800200 */
.L_x_117:
[-C--:B---3--:R-:W-:Y:S01]  /*6fe0*/  F2FP.F16.E4M3.UNPACK_B R74, R136.reuse ;  /* 0x00000088ff4a723e */ /* 0x088fe200020006ff */
[----:B------:R-:W-:Y:S05]  /*6ff0*/  WARPSYNC.ALL ;  /* 0x0000000000007948 */ /* 0x000fea0003800000 */
[----:B------:R-:W-:Y:S01]  /*7000*/  R2UR UR4, R71 ;  /* 0x00000000470472ca */ /* 0x000fe200000e0000 */
[--C-:B------:R-:W-:Y:S01]  /*7010*/  HADD2.F32 R72, -RZ, R74.reuse.H0_H0 ;  /* 0x2000004aff487230 */ /* 0x100fe20000004100 */
[----:B------:R-:W-:Y:S01]  /*7020*/  F2FP.F16.E4M3.UNPACK_B R76, R136.H1 ;  /* 0x00000088ff4c723e */ /* 0x000fe200030006ff */
[----:B------:R-:W-:Y:S01]  /*7030*/  HADD2.F32 R75, -RZ, R74.H1_H1 ;  /* 0x3000004aff4b7230 */ /* 0x000fe20000004100 */
[-C--:B------:R-:W-:Y:S01]  /*7040*/  F2FP.F16.E4M3.UNPACK_B R78, R137.reuse ;  /* 0x00000089ff4e723e */ /* 0x080fe200020006ff */
[----:B------:R-:W-:Y:S01]  /*7050*/  BSSY.RECONVERGENT B0, `(.L_x_119) ;  /* 0x000011f000007945 */ /* 0x000fe20003800200 */
[----:B------:R-:W-:Y:S01]  /*7060*/  F2FP.F16.E4M3.UNPACK_B R80, R137.H1 ;  /* 0x00000089ff50723e */ /* 0x000fe200030006ff */
[--C-:B------:R-:W-:Y:S01]  /*7070*/  HADD2.F32 R74, -RZ, R76.reuse.H0_H0 ;  /* 0x2000004cff4a7230 */ /* 0x100fe20000004100 */
[-C--:B------:R-:W-:Y:S01]  /*7080*/  F2FP.F16.E4M3.UNPACK_B R82, R138.reuse ;  /* 0x0000008aff52723e */ /* 0x080fe200020006ff */
[----:B------:R-:W-:Y:S01]  /*7090*/  HADD2.F32 R76, -RZ, R76.H1_H1 ;  /* 0x3000004cff4c7230 */ /* 0x000fe20000004100 */
[----:B------:R-:W-:Y:S01]  /*70a0*/  F2FP.F16.E4M3.UNPACK_B R84, R138.H1 ;  /* 0x0000008aff54723e */ /* 0x000fe200030006ff */
[--C-:B------:R-:W-:Y:S01]  /*70b0*/  HADD2.F32 R77, -RZ, R78.reuse.H0_H0 ;  /* 0x2000004eff4d7230 */ /* 0x100fe20000004100 */
[-C--:B------:R-:W-:Y:S01]  /*70c0*/  F2FP.F16.E4M3.UNPACK_B R86, R139.reuse ;  /* 0x0000008bff56723e */ /* 0x080fe200020006ff */
[----:B-1--4-:R-:W2:Y:S01]  /*70d0*/  LDTM.x64 R4, tmem[UR4] ;  /* 0x00000004000479ee */ /* 0x012ea20008340000 */
[----:B------:R-:W-:Y:S01]  /*70e0*/  F2FP.F16.E4M3.UNPACK_B R88, R139.H1 ;  /* 0x0000008bff58723e */ /* 0x000fe200030006ff */
[----:B------:R-:W-:Y:S01]  /*70f0*/  HADD2.F32 R78, -RZ, R78.H1_H1 ;  /* 0x3000004eff4e7230 */ /* 0x000fe20000004100 */
[-C--:B------:R-:W-:Y:S01]  /*7100*/  F2FP.F16.E4M3.UNPACK_B R90, R140.reuse ;  /* 0x0000008cff5a723e */ /* 0x080fe200020006ff */
[----:B------:R-:W-:Y:S01]  /*7110*/  HADD2.F32 R79, -RZ, R80.H0_H0 ;  /* 0x20000050ff4f7230 */ /* 0x000fe20000004100 */
[----:B------:R-:W-:Y:S01]  /*7120*/  F2FP.F16.E4M3.UNPACK_B R92, R140.H1 ;  /* 0x0000008cff5c723e */ /* 0x000fe200030006ff */
[--C-:B------:R-:W-:Y:S01]  /*7130*/  HADD2.F32 R81, -RZ, R82.reuse.H0_H0 ;  /* 0x20000052ff517230 */ /* 0x100fe20000004100 */
[----:B------:R-:W-:Y:S01]  /*7140*/  ISETP.NE.AND P6, PT, R156, RZ, PT ;  /* 0x000000ff9c00720c */ /* 0x000fe20003fc5270 */
[----:B------:R-:W-:Y:S01]  /*7150*/  HADD2.F32 R82, -RZ, R82.H1_H1 ;  /* 0x30000052ff527230 */ /* 0x000fe20000004100 */
[----:B------:R-:W-:Y:S01]  /*7160*/  SHF.L.U32 R198, R179, 0x4, RZ ;  /* 0x00000004b3c67819 */ /* 0x000fe200000006ff */
[--C-:B------:R-:W-:Y:S01]  /*7170*/  HADD2.F32 R85, -RZ, R86.reuse.H0_H0 ;  /* 0x20000056ff557230 */ /* 0x100fe20000004100 */
[----:B------:R-:W-:Y:S01]  /*7180*/  SHF.L.U32 R204, R178, 0x4, RZ ;  /* 0x00000004b2cc7819 */ /* 0x000fe200000006ff */
[----:B------:R-:W-:Y:S01]  /*7190*/  HADD2.F32 R86, -RZ, R86.H1_H1 ;  /* 0x30000056ff567230 */ /* 0x000fe20000004100 */
[C---:B------:R-:W-:Y:S01]  /*71a0*/  IADD3 R192, PT, PT, R181.reuse, R198, RZ ;  /* 0x000000c6b5c07210 */ /* 0x040fe20007ffe0ff */
[--C-:B------:R-:W-:Y:S01]  /*71b0*/  HADD2.F32 R89, -RZ, R90.reuse.H0_H0 ;  /* 0x2000005aff597230 */ /* 0x100fe20000004100 */
[----:B------:R-:W-:Y:S01]  /*71c0*/  IADD3 R193, PT, PT, R181, R204, RZ ;  /* 0x000000ccb5c17210 */ /* 0x000fe20007ffe0ff */
[----:B------:R-:W-:Y:S01]  /*71d0*/  HADD2.F32 R90, -RZ, R90.H1_H1 ;  /* 0x3000005aff5a7230 */ /* 0x000fe20000004100 */
[----:B------:R-:W-:Y:S01]  /*71e0*/  SHF.L.U32 R197, R180, 0x4, RZ ;  /* 0x00000004b4c57819 */ /* 0x000fe200000006ff */
[----:B------:R-:W-:Y:S01]  /*71f0*/  HADD2.F32 R80, -RZ, R80.H1_H1 ;  /* 0x30000050ff507230 */ /* 0x000fe20000004100 */
[----:B------:R-:W-:Y:S01]  /*7200*/  F2FP.F16.E4M3.UNPACK_B R94, R141 ;  /* 0x0000008dff5e723e */ /* 0x000fe200020006ff */
[--C-:B------:R-:W-:Y:S01]  /*7210*/  HADD2.F32 R83, -RZ, R84.reuse.H0_H0 ;  /* 0x20000054ff537230 */ /* 0x100fe20000004100 */
[----:B------:R-:W-:Y:S01]  /*7220*/  IADD3 R194, PT, PT, R197, R192, RZ ;  /* 0x000000c0c5c27210 */ /* 0x000fe20007ffe0ff */
[----:B------:R-:W-:Y:S01]  /*7230*/  HADD2.F32 R84, -RZ, R84.H1_H1 ;  /* 0x30000054ff547230 */ /* 0x000fe20000004100 */
[----:B------:R-:W-:Y:S01]  /*7240*/  F2FP.F16.E4M3.UNPACK_B R98, R142 ;  /* 0x0000008eff62723e */ /* 0x000fe200020006ff */
[C---:B--2---:R-:W-:Y:S01]  /*7250*/  FMUL R0, R70.reuse, R4 ;  /* 0x0000000446007220 */ /* 0x044fe20000400000 */
[C---:B------:R-:W-:Y:S01]  /*7260*/  FMUL R2, R70.reuse, R5 ;  /* 0x0000000546027220 */ /* 0x040fe20000400000 */
[C---:B------:R-:W-:Y:S01]  /*7270*/  FMUL R4, R70.reuse, R8 ;  /* 0x0000000846047220 */ /* 0x040fe20000400000 */
[C---:B------:R-:W-:Y:S01]  /*7280*/  FMUL R5, R70.reuse, R9 ;  /* 0x0000000946057220 */ /* 0x040fe20000400000 */
[C---:B------:R-:W-:Y:S01]  /*7290*/  FFMA R0, R73.reuse, R72, R0 ;  /* 0x0000004849007223 */ /* 0x040fe20000000000 */
[C---:B------:R-:W-:Y:S01]  /*72a0*/  FFMA R2, R73.reuse, R75, R2 ;  /* 0x0000004b49027223 */ /* 0x040fe20000000002 */
[C---:B------:R-:W-:Y:S01]  /*72b0*/  FMUL R8, R70.reuse, R12 ;  /* 0x0000000c46087220 */ /* 0x040fe20000400000 */
[C---:B------:R-:W-:Y:S01]  /*72c0*/  FMUL R9, R70.reuse, R13 ;  /* 0x0000000d46097220 */ /* 0x040fe20000400000 */
[C---:B------:R-:W-:Y:S01]  /*72d0*/  FMUL R12, R70.reuse, R16 ;  /* 0x00000010460c7220 */ /* 0x040fe20000400000 */
[C---:B------:R-:W-:Y:S01]  /*72e0*/  FMUL R13, R70.reuse, R17 ;  /* 0x00000011460d7220 */ /* 0x040fe20000400000 */
[C---:B------:R-:W-:Y:S01]  /*72f0*/  FMUL R16, R70.reuse, R20 ;  /* 0x0000001446107220 */ /* 0x040fe20000400000 */
[C---:B------:R-:W-:Y:S01]  /*7300*/  FMUL R17, R70.reuse, R21 ;  /* 0x0000001546117220 */ /* 0x040fe20000400000 */
[--C-:B------:R-:W-:Y:S02]  /*7310*/  HADD2.F32 R93, -RZ, R94.reuse.H0_H0 ;  /* 0x2000005eff5d7230 */ /* 0x100fe40000004100 */
[C---:B------:R-:W-:Y:S01]  /*7320*/  FMUL R20, R70.reuse, R24 ;  /* 0x0000001846147220 */ /* 0x040fe20000400000 */
[----:B------:R-:W-:Y:S02]  /*7330*/  HADD2.F32 R94, -RZ, R94.H1_H1 ;  /* 0x3000005eff5e7230 */ /* 0x000fe40000004100 */
[C---:B------:R-:W-:Y:S01]  /*7340*/  FMUL R21, R70.reuse, R25 ;  /* 0x0000001946157220 */ /* 0x040fe20000400000 */
[--C-:B------:R-:W-:Y:S02]  /*7350*/  HADD2.F32 R97, -RZ, R98.reuse.H0_H0 ;  /* 0x20000062ff617230 */ /* 0x100fe40000004100 */
[C---:B------:R-:W-:Y:S01]  /*7360*/  FMUL R24, R70.reuse, R28 ;  /* 0x0000001c46187220 */ /* 0x040fe20000400000 */
[----:B------:R-:W-:Y:S02]  /*7370*/  HADD2.F32 R98, -RZ, R98.H1_H1 ;  /* 0x30000062ff627230 */ /* 0x000fe40000004100 */
[C---:B------:R-:W-:Y:S01]  /*7380*/  FMUL R25, R70.reuse, R29 ;  /* 0x0000001d46197220 */ /* 0x040fe20000400000 */
[C---:B------:R-:W-:Y:S01]  /*7390*/  FMUL R28, R70.reuse, R32 ;  /* 0x00000020461c7220 */ /* 0x040fe20000400000 */
[C---:B------:R-:W-:Y:S01]  /*73a0*/  FMUL R29, R70.reuse, R33 ;  /* 0x00000021461d7220 */ /* 0x040fe20000400000 */
[C---:B------:R-:W-:Y:S01]  /*73b0*/  FMUL R32, R70.reuse, R36 ;  /* 0x0000002446207220 */ /* 0x040fe20000400000 */
[----:B------:R-:W-:Y:S01]  /*73c0*/  F2FP.F16.E4M3.UNPACK_B R96, R141.H1 ;  /* 0x0000008dff60723e */ /* 0x000fe200030006ff */
[C---:B------:R-:W-:Y:S01]  /*73d0*/  FMUL R33, R70.reuse, R37 ;  /* 0x0000002546217220 */ /* 0x040fe20000400000 */
[C---:B------:R-:W-:Y:S01]  /*73e0*/  FMUL R36, R70.reuse, R40 ;  /* 0x0000002846247220 */ /* 0x040fe20000400000 */
[----:B------:R-:W-:Y:S01]  /*73f0*/  F2FP.F16.E4M3.UNPACK_B R100, R142.H1 ;  /* 0x0000008eff64723e */ /* 0x000fe200030006ff */
[C---:B------:R-:W-:Y:S01]  /*7400*/  FMUL R37, R70.reuse, R41 ;  /* 0x0000002946257220 */ /* 0x040fe20000400000 */
[C---:B------:R-:W-:Y:S01]  /*7410*/  FMUL R40, R70.reuse, R44 ;  /* 0x0000002c46287220 */ /* 0x040fe20000400000 */
[----:B------:R-:W-:Y:S01]  /*7420*/  F2FP.F16.E4M3.UNPACK_B R102, R143 ;  /* 0x0000008fff66723e */ /* 0x000fe200020006ff */
[C---:B------:R-:W-:Y:S01]  /*7430*/  FMUL R41, R70.reuse, R45 ;  /* 0x0000002d46297220 */ /* 0x040fe20000400000 */
[C---:B------:R-:W-:Y:S01]  /*7440*/  FMUL R44, R70.reuse, R48 ;  /* 0x00000030462c7220 */ /* 0x040fe20000400000 */
[----:B------:R-:W-:Y:S01]  /*7450*/  F2FP.F16.E4M3.UNPACK_B R104, R143.H1 ;  /* 0x0000008fff68723e */ /* 0x000fe200030006ff */
[C---:B------:R-:W-:Y:S01]  /*7460*/  FMUL R45, R70.reuse, R49 ;  /* 0x00000031462d7220 */ /* 0x040fe20000400000 */
[--C-:B------:R-:W-:Y:S02]  /*7470*/  HADD2.F32 R101, -RZ, R102.reuse.H0_H0 ;  /* 0x20000066ff657230 */ /* 0x100fe40000004100 */
[C---:B------:R-:W-:Y:S01]  /*7480*/  FMUL R48, R70.reuse, R52 ;  /* 0x0000003446307220 */ /* 0x040fe20000400000 */
[----:B------:R-:W-:Y:S01]  /*7490*/  F2FP.F16.E4M3.UNPACK_B R106, R144 ;  /* 0x00000090ff6a723e */ /* 0x000fe200020006ff */
[----:B------:R-:W-:Y:S02]  /*74a0*/  HADD2.F32 R102, -RZ, R102.H1_H1 ;  /* 0x30000066ff667230 */ /* 0x000fe40000004100 */
[C---:B------:R-:W-:Y:S01]  /*74b0*/  FMUL R49, R70.reuse, R53 ;  /* 0x0000003546317220 */ /* 0x040fe20000400000 */
[C---:B------:R-:W-:Y:S01]  /*74c0*/  FMUL R52, R70.reuse, R56 ;  /* 0x0000003846347220 */ /* 0x040fe20000400000 */
[----:B------:R-:W-:Y:S01]  /*74d0*/  F2FP.F16.E4M3.UNPACK_B R108, R144.H1 ;  /* 0x00000090ff6c723e */ /* 0x000fe200030006ff */
[--C-:B------:R-:W-:Y:S02]  /*74e0*/  HADD2.F32 R105, -RZ, R106.reuse.H0_H0 ;  /* 0x2000006aff697230 */ /* 0x100fe40000004100 */
[C---:B------:R-:W-:Y:S01]  /*74f0*/  FMUL R53, R70.reuse, R57 ;  /* 0x0000003946357220 */ /* 0x040fe20000400000 */
[----:B------:R-:W-:Y:S02]  /*7500*/  HADD2.F32 R106, -RZ, R106.H1_H1 ;  /* 0x3000006aff6a7230 */ /* 0x000fe40000004100 */
        /* <DEDUP_REMOVED lines=11> */
[C---:B------:R-:W-:Y:S01]  /*75c0*/  FFMA R3, R73.reuse, R74, R3 ;  /* 0x0000004a49037223 */ /* 0x040fe20000000003 */
[----:B------:R-:W-:Y:S01]  /*75d0*/  F2FP.F16.E4M3.UNPACK_B R116, R146.H1 ;  /* 0x00000092ff74723e */ /* 0x000fe200030006ff */
[--C-:B------:R-:W-:Y:S02]  /*75e0*/  HADD2.F32 R113, -RZ, R114.reuse.H0_H0 ;  /* 0x20000072ff717230 */ /* 0x100fe40000004100 */
[C---:B------:R-:W-:Y:S01]  /*75f0*/  FFMA R7, R73.reuse, R76, R7 ;  /* 0x0000004c49077223 */ /* 0x040fe20000000007 */
[C---:B------:R-:W-:Y:S01]  /*7600*/  FFMA R4, R73.reuse, R77, R4 ;  /* 0x0000004d49047223 */ /* 0x040fe20000000004 */
[----:B------:R-:W-:Y:S01]  /*7610*/  F2FP.F16.E4M3.UNPACK_B R118, R147 ;  /* 0x00000093ff76723e */ /* 0x000fe200020006ff */
[----:B------:R-:W-:Y:S01]  /*7620*/  FFMA R5, R73, R78, R5 ;  /* 0x0000004e49057223 */ /* 0x000fe20000000005 */
[----:B------:R-:W-:Y:S01]  /*7630*/  HADD2.F32 R114, -RZ, R114.H1_H1 ;  /* 0x30000072ff727230 */ /* 0x000fe20000004100 */
[----:B------:R-:W-:Y:S01]  /*7640*/  F2FP.SATFINITE.E4M3.F32.PACK_AB_MERGE_C R159, R7, R3, RZ ;  /* 0x00000003079f723e */ /* 0x000fe200048070ff */
[C---:B------:R-:W-:Y:S01]  /*7650*/  FMUL R6, R70.reuse, R10 ;  /* 0x0000000a46067220 */ /* 0x040fe20000400000 */
[--C-:B------:R-:W-:Y:S02]  /*7660*/  HADD2.F32 R117, -RZ, R118.reuse.H0_H0 ;  /* 0x20000076ff757230 */ /* 0x100fe40000004100 */
[----:B------:R-:W-:Y:S01]  /*7670*/  FMUL R11, R70, R11 ;  /* 0x0000000b460b7220 */ /* 0x000fe20000400000 */
[----:B------:R-:W-:Y:S01]  /*7680*/  F2FP.SATFINITE.E4M3.F32.PACK_AB_MERGE_C R156, R2, R0, R159 ;  /* 0x00000000029c723e */ /* 0x000fe2000480709f */
[C---:B------:R-:W-:Y:S01]  /*7690*/  FFMA R6, R73.reuse, R79, R6 ;  /* 0x0000004f49067223 */ /* 0x040fe20000000006 */
[----:B------:R-:W-:Y:S02]  /*76a0*/  HADD2.F32 R118, -RZ, R118.H1_H1 ;  /* 0x30000076ff767230 */ /* 0x000fe40000004100 */
[C---:B------:R-:W-:Y:S01]  /*76b0*/  FFMA R11, R73.reuse, R80, R11 ;  /* 0x00000050490b7223 */ /* 0x040fe2000000000b */
[C---:B------:R-:W-:Y:S01]  /*76c0*/  FFMA R8, R73.reuse, R81, R8 ;  /* 0x0000005149087223 */ /* 0x040fe20000000008 */
[----:B------:R-:W-:Y:S01]  /*76d0*/  F2FP.F16.E4M3.UNPACK_B R120, R147.H1 ;  /* 0x00000093ff78723e */ /* 0x000fe200030006ff */
[----:B------:R-:W-:Y:S01]  /*76e0*/  FFMA R9, R73, R82, R9 ;  /* 0x0000005249097223 */ /* 0x000fe20000000009 */
[C---:B------:R-:W-:Y:S01]  /*76f0*/  FMUL R10, R70.reuse, R14 ;  /* 0x0000000e460a7220 */ /* 0x040fe20000400000 */
[----:B------:R-:W-:Y:S01]  /*7700*/  F2FP.SATFINITE.E4M3.F32.PACK_AB_MERGE_C R157, R11, R6, RZ ;  /* 0x000000060b9d723e */ /* 0x000fe200048070ff */
[C---:B------:R-:W-:Y:S01]  /*7710*/  FMUL R15, R70.reuse, R15 ;  /* 0x0000000f460f7220 */ /* 0x040fe20000400000 */
[--C-:B------:R-:W-:Y:S02]  /*7720*/  HADD2.F32 R87, -RZ, R88.reuse.H0_H0 ;  /* 0x20000058ff577230 */ /* 0x100fe40000004100 */
[----:B------:R-:W-:Y:S01]  /*7730*/  FFMA R10, R73, R83, R10 ;  /* 0x00000053490a7223 */ /* 0x000fe2000000000a */
[----:B------:R-:W-:Y:S01]  /*7740*/  F2FP.SATFINITE.E4M3.F32.PACK_AB_MERGE_C R157, R5, R4, R157 ;  /* 0x00000004059d723e */ /* 0x000fe2000480709d */
        /* <DEDUP_REMOVED lines=8> */
[C---:B------:R-:W-:Y:S01]  /*77d0*/  FMUL R19, R70.reuse, R19 ;  /* 0x0000001346137220 */ /* 0x040fe20000400000 */
[----:B------:R-:W-:Y:S01]  /*77e0*/  F2FP.SATFINITE.E4M3.F32.PACK_AB_MERGE_C R158, R9, R8, R158 ;  /* 0x00000008099e723e */ /* 0x000fe2000480709e */
[C---:B------:R-:W-:Y:S01]  /*77f0*/  FFMA R14, R73.reuse, R87, R14 ;  /* 0x00000057490e7223 */ /* 0x040fe2000000000e */
[----:B------:R-:W-:Y:S02]  /*7800*/  HADD2.F32 R122, -RZ, R122.H1_H1 ;  /* 0x3000007aff7a7230 */ /* 0x000fe40000004100 */
[C---:B------:R-:W-:Y:S01]  /*7810*/  FFMA R19, R73.reuse, R88, R19 ;  /* 0x0000005849137223 */ /* 0x040fe20000000013 */
[--C-:B------:R-:W-:Y:S02]  /*7820*/  HADD2.F32 R91, -RZ, R92.reuse.H0_H0 ;  /* 0x2000005cff5b7230 */ /* 0x100fe40000004100 */
[C---:B------:R-:W-:Y:S01]  /*7830*/  FFMA R16, R73.reuse, R89, R16 ;  /* 0x0000005949107223 */ /* 0x040fe20000000010 */
[----:B------:R-:W-:Y:S01]  /*7840*/  F2FP.F16.E4M3.UNPACK_B R124, R148.H1 ;  /* 0x00000094ff7c723e */ /* 0x000fe200030006ff */
[----:B------:R-:W-:Y:S01]  /*7850*/  FFMA R17, R73, R90, R17 ;  /* 0x0000005a49117223 */ /* 0x000fe20000000011 */
[----:B------:R-:W-:Y:S01]  /*7860*/  F2FP.SATFINITE.E4M3.F32.PACK_AB_MERGE_C R159, R19, R14, RZ ;  /* 0x0000000e139f723e */ /* 0x000fe200048070ff */
[----:B------:R-:W-:Y:S02]  /*7870*/  HADD2.F32 R92, -RZ, R92.H1_H1 ;  /* 0x3000005cff5c7230 */ /* 0x000fe40000004100 */
[C---:B------:R-:W-:Y:S01]  /*7880*/  FMUL R18, R70.reuse, R22 ;  /* 0x0000001646127220 */ /* 0x040fe20000400000 */
[C---:B------:R-:W-:Y:S01]  /*7890*/  FMUL R23, R70.reuse, R23 ;  /* 0x0000001746177220 */ /* 0x040fe20000400000 */
[----:B------:R-:W-:Y:S01]  /*78a0*/  F2FP.SATFINITE.E4M3.F32.PACK_AB_MERGE_C R159, R13, R12, R159 ;  /* 0x0000000c0d9f723e */ /* 0x000fe2000480709f */
[--C-:B------:R-:W-:Y:S02]  /*78b0*/  HADD2.F32 R95, -RZ, R96.reuse.H0_H0 ;  /* 0x20000060ff5f7230 */ /* 0x100fe40000004100 */
[C---:B------:R-:W-:Y:S01]  /*78c0*/  FFMA R18, R73.reuse, R91, R18 ;  /* 0x0000005b49127223 */ /* 0x040fe20000000012 */
[C---:B------:R-:W-:Y:S01]  /*78d0*/  FFMA R23, R73.reuse, R92, R23 ;  /* 0x0000005c49177223 */ /* 0x040fe20000000017 */
[C---:B------:R-:W-:Y:S01]  /*78e0*/  FFMA R20, R73.reuse, R93, R20 ;  /* 0x0000005d49147223 */ /* 0x040fe20000000014 */
[----:B------:R-:W-:Y:S01]  /*78f0*/  F2FP.F16.E4M3.UNPACK_B R126, R149 ;  /* 0x00000095ff7e723e */ /* 0x000fe200020006ff */
[----:B------:R1:W-:Y:S01]  /*7900*/  STS.128 [R163+UR49+0x4200], R156 ;  /* 0x0042009ca3007988 */ /* 0x0003e20008000c31 */
[----:B------:R-:W-:Y:S01]  /*7910*/  FFMA R21, R73, R94, R21 ;  /* 0x0000005e49157223 */ /* 0x000fe20000000015 */
[----:B------:R-:W-:Y:S01]  /*7920*/  F2FP.SATFINITE.E4M3.F32.PACK_AB_MERGE_C R188, R23, R18, RZ ;  /* 0x0000001217bc723e */ /* 0x000fe200048070ff */
[----:B------:R-:W-:Y:S02]  /*7930*/  HADD2.F32 R96, -RZ, R96.H1_H1 ;  /* 0x30000060ff607230 */ /* 0x000fe40000004100 */
[C---:B------:R-:W-:Y:S01]  /*7940*/  FMUL R22, R70.reuse, R26 ;  /* 0x0000001a46167220 */ /* 0x040fe20000400000 */
[----:B------:R-:W-:Y:S02]  /*7950*/  HADD2.F32 R125, -RZ, R126.H0_H0 ;  /* 0x2000007eff7d7230 */ /* 0x000fe40000004100 */
[C---:B------:R-:W-:Y:S01]  /*7960*/  FMUL R27, R70.reuse, R27 ;  /* 0x0000001b461b7220 */ /* 0x040fe20000400000 */
[----:B------:R-:W-:Y:S02]  /*7970*/  HADD2.F32 R99, -RZ, R100.H0_H0 ;  /* 0x20000064ff637230 */ /* 0x000fe40000004100 */
[C---:B------:R-:W-:Y:S01]  /*7980*/  FFMA R22, R73.reuse, R95, R22 ;  /* 0x0000005f49167223 */ /* 0x040fe20000000016 */
[----:B------:R-:W-:Y:S01]  /*7990*/  F2FP.F16.E4M3.UNPACK_B R128, R149.H1 ;  /* 0x00000095ff80723e */ /* 0x000fe200030006ff */
[C---:B------:R-:W-:Y:S01]  /*79a0*/  FFMA R27, R73.reuse, R96, R27 ;  /* 0x00000060491b7223 */ /* 0x040fe2000000001b */
[C---:B------:R-:W-:Y:S01]  /*79b0*/  FFMA R24, R73.reuse, R97, R24 ;  /* 0x0000006149187223 */ /* 0x040fe20000000018 */
[----:B------:R-:W-:Y:S01]  /*79c0*/  F2FP.F16.E4M3.UNPACK_B R130, R150 ;  /* 0x00000096ff82723e */ /* 0x000fe200020006ff */
[----:B------:R-:W-:Y:S01]  /*79d0*/  FFMA R25, R73, R98, R25 ;  /* 0x0000006249197223 */ /* 0x000fe20000000019 */
[----:B------:R-:W-:Y:S01]  /*79e0*/  HADD2.F32 R126, -RZ, R126.H1_H1 ;  /* 0x3000007eff7e7230 */ /* 0x000fe20000004100 */
        /* <DEDUP_REMOVED lines=16> */
[----:B-1----:R-:W-:Y:S01]  /*7af0*/  F2FP.SATFINITE.E4M3.F32.PACK_AB_MERGE_C R156, R17, R16, R188 ;  /* 0x00000010119c723e */ /* 0x002fe200048070bc */
[--C-:B------:R-:W-:Y:S01]  /*7b00*/  HADD2.F32 R133, -RZ, R134.reuse.H0_H0 ;  /* 0x20000086ff857230 */ /* 0x100fe20000004100 */
[----:B------:R-:W-:Y:S01]  /*7b10*/  F2FP.SATFINITE.E4M3.F32.PACK_AB_MERGE_C R157, R21, R20, R189 ;  /* 0x00000014159d723e */ /* 0x000fe200048070bd */
[----:B------:R-:W-:Y:S01]  /*7b20*/  FFMA R30, R73, R103, R30 ;  /* 0x00000067491e7223 */ /* 0x000fe2000000001e */
[----:B------:R-:W-:Y:S01]  /*7b30*/  F2FP.SATFINITE.E4M3.F32.PACK_AB_MERGE_C R158, R25, R24, R190 ;  /* 0x00000018199e723e */ /* 0x000fe200048070be */
[----:B------:R-:W-:Y:S02]  /*7b40*/  HADD2.F32 R134, -RZ, R134.H1_H1 ;  /* 0x30000086ff867230 */ /* 0x000fe40000004100 */
[C---:B------:R-:W-:Y:S01]  /*7b50*/  FMUL R35, R70.reuse, R35 ;  /* 0x0000002346237220 */ /* 0x040fe20000400000 */
[--C-:B------:R-:W-:Y:S02]  /*7b60*/  HADD2.F32 R107, -RZ, R108.reuse.H0_H0 ;  /* 0x2000006cff6b7230 */ /* 0x100fe40000004100 */
[C---:B------:R-:W-:Y:S01]  /*7b70*/  FMUL R34, R70.reuse, R38 ;  /* 0x0000002646227220 */ /* 0x040fe20000400000 */
[----:B------:R-:W-:Y:S02]  /*7b80*/  HADD2.F32 R108, -RZ, R108.H1_H1 ;  /* 0x3000006cff6c7230 */ /* 0x000fe40000004100 */
[C---:B------:R-:W-:Y:S01]  /*7b90*/  FFMA R35, R73.reuse, R104, R35 ;  /* 0x0000006849237223 */ /* 0x040fe20000000023 */
[C---:B------:R-:W-:Y:S01]  /*7ba0*/  FFMA R32, R73.reuse, R105, R32 ;  /* 0x0000006949207223 */ /* 0x040fe20000000020 */
[C---:B------:R-:W-:Y:S01]  /*7bb0*/  FFMA R33, R73.reuse, R106, R33 ;  /* 0x0000006a49217223 */ /* 0x040fe20000000021 */
[----:B------:R-:W-:Y:S01]  /*7bc0*/  FFMA R34, R73, R107, R34 ;  /* 0x0000006b49227223 */ /* 0x000fe20000000022 */
[C---:B------:R-:W-:Y:S01]  /*7bd0*/  FMUL R39, R70.reuse, R39 ;  /* 0x0000002746277220 */ /* 0x040fe20000400000 */
[----:B------:R-:W-:Y:S01]  /*7be0*/  F2FP.F16.E4M3.UNPACK_B R72, R151.H1 ;  /* 0x00000097ff48723e */ /* 0x000fe200030006ff */
[--C-:B------:R-:W-:Y:S01]  /*7bf0*/  HADD2.F32 R111, -RZ, R112.reuse.H0_H0 ;  /* 0x20000070ff6f7230 */ /* 0x100fe20000004100 */
[----:B------:R-:W-:Y:S01]  /*7c00*/  F2FP.SATFINITE.E4M3.F32.PACK_AB_MERGE_C R159, R35, R30, RZ ;  /* 0x0000001e239f723e */ /* 0x000fe200048070ff */
[C---:B------:R-:W-:Y:S01]  /*7c10*/  FFMA R39, R73.reuse, R108, R39 ;  /* 0x0000006c49277223 */ /* 0x040fe20000000027 */
[C---:B------:R-:W-:Y:S01]  /*7c20*/  FFMA R36, R73.reuse, R109, R36 ;  /* 0x0000006d49247223 */ /* 0x040fe20000000024 */
[----:B------:R-:W-:Y:S01]  /*7c30*/  FFMA R37, R73, R110, R37 ;  /* 0x0000006e49257223 */ /* 0x000fe20000000025 */
[----:B------:R-:W-:Y:S01]  /*7c40*/  F2FP.SATFINITE.E4M3.F32.PACK_AB_MERGE_C R159, R29, R28, R159 ;  /* 0x0000001c1d9f723e */ /* 0x000fe2000480709f */
[----:B------:R-:W-:Y:S01]  /*7c50*/  HADD2.F32 R112, -RZ, R112.H1_H1 ;  /* 0x30000070ff707230 */ /* 0x000fe20000004100 */
[----:B------:R-:W-:Y:S01]  /*7c60*/  F2FP.SATFINITE.E4M3.F32.PACK_AB_MERGE_C R188, R39, R34, RZ ;  /* 0x0000002227bc723e */ /* 0x000fe200048070ff */
[C---:B------:R-:W-:Y:S01]  /*7c70*/  FMUL R38, R70.reuse, R42 ;  /* 0x0000002a46267220 */ /* 0x040fe20000400000 */
[C---:B------:R-:W-:Y:S01]  /*7c80*/  FMUL R43, R70.reuse, R43 ;  /* 0x0000002b462b7220 */ /* 0x040fe20000400000 */
[--C-:B------:R-:W-:Y:S01]  /*7c90*/  HADD2.F32 R115, -RZ, R116.reuse.H0_H0 ;  /* 0x20000074ff737230 */ /* 0x100fe20000004100 */
[----:B------:R1:W-:Y:S01]  /*7ca0*/  STS.128 [R192+0x4010], R156 ;  /* 0x0040109cc0007388 */ /* 0x0003e20000000c00 */
[----:B------:R-:W-:Y:S01]  /*7cb0*/  F2FP.SATFINITE.E4M3.F32.PACK_AB_MERGE_C R188, R33, R32, R188 ;  /* 0x0000002021bc723e */ /* 0x000fe200048070bc */
[C---:B------:R-:W-:Y:S01]  /*7cc0*/  FFMA R38, R73.reuse, R111, R38 ;  /* 0x0000006f49267223 */ /* 0x040fe20000000026 */
[C---:B------:R-:W-:Y:S01]  /*7cd0*/  FFMA R43, R73.reuse, R112, R43 ;  /* 0x00000070492b7223 */ /* 0x040fe2000000002b */
[C---:B------:R-:W-:Y:S01]  /*7ce0*/  FFMA R40, R73.reuse, R113, R40 ;  /* 0x0000007149287223 */ /* 0x040fe20000000028 */
[----:B------:R-:W-:Y:S01]  /*7cf0*/  FFMA R41, R73, R114, R41 ;  /* 0x0000007249297223 */ /* 0x000fe20000000029 */
[----:B------:R-:W-:Y:S02]  /*7d00*/  HADD2.F32 R116, -RZ, R116.H1_H1 ;  /* 0x30000074ff747230 */ /* 0x000fe40000004100 */
[C---:B------:R-:W-:Y:S01]  /*7d10*/  FMUL R42, R70.reuse, R46 ;  /* 0x0000002e462a7220 */ /* 0x040fe20000400000 */
[----:B------:R-:W-:Y:S01]  /*7d20*/  F2FP.SATFINITE.E4M3.F32.PACK_AB_MERGE_C R189, R43, R38, RZ ;  /* 0x000000262bbd723e */ /* 0x000fe200048070ff */
[----:B------:R-:W-:Y:S01]  /*7d30*/  FMUL R47, R70, R47 ;  /* 0x0000002f462f7220 */ /* 0x000fe20000400000 */
[--C-:B------:R-:W-:Y:S02]  /*7d40*/  HADD2.F32 R119, -RZ, R120.reuse.H0_H0 ;  /* 0x20000078ff777230 */ /* 0x100fe40000004100 */
[----:B------:R-:W-:Y:S01]  /*7d50*/  FFMA R42, R73, R115, R42 ;  /* 0x00000073492a7223 */ /* 0x000fe2000000002a */
[----:B------:R-:W-:Y:S01]  /*7d60*/  F2FP.SATFINITE.E4M3.F32.PACK_AB_MERGE_C R189, R37, R36, R189 ;  /* 0x0000002425bd723e */ /* 0x000fe200048070bd */
[C---:B------:R-:W-:Y:S01]  /*7d70*/  FFMA R47, R73.reuse, R116, R47 ;  /* 0x00000074492f7223 */ /* 0x040fe2000000002f */
[C---:B------:R-:W-:Y:S01]  /*7d80*/  FFMA R44, R73.reuse, R117, R44 ;  /* 0x00000075492c7223 */ /* 0x040fe2000000002c */
[----:B------:R-:W-:Y:S01]  /*7d90*/  ISETP.NE.AND P0, PT, R166, RZ, PT ;  /* 0x000000ffa600720c */ /* 0x000fe20003f05270 */
[----:B------:R-:W-:Y:S01]  /*7da0*/  FFMA R45, R73, R118, R45 ;  /* 0x00000076492d7223 */ /* 0x000fe2000000002d */
[----:B------:R-:W-:Y:S01]  /*7db0*/  HADD2.F32 R120, -RZ, R120.H1_H1 ;  /* 0x30000078ff787230 */ /* 0x000fe20000004100 */
[----:B------:R-:W-:Y:S01]  /*7dc0*/  F2FP.SATFINITE.E4M3.F32.PACK_AB_MERGE_C R190, R47, R42, RZ ;  /* 0x0000002a2fbe723e */ /* 0x000fe200048070ff */
[C---:B------:R-:W-:Y:S01]  /*7dd0*/  FMUL R46, R70.reuse, R50 ;  /* 0x00000032462e7220 */ /* 0x040fe20000400000 */
[C---:B------:R-:W-:Y:S01]  /*7de0*/  FMUL R51, R70.reuse, R51 ;  /* 0x0000003346337220 */ /* 0x040fe20000400000 */
[--C-:B------:R-:W-:Y:S02]  /*7df0*/  HADD2.F32 R123, -RZ, R124.reuse.H0_H0 ;  /* 0x2000007cff7b7230 */ /* 0x100fe40000004100 */
[C---:B------:R-:W-:Y:S01]  /*7e00*/  FMUL R50, R70.reuse, R54 ;  /* 0x0000003646327220 */ /* 0x040fe20000400000 */
[C---:B------:R-:W-:Y:S01]  /*7e10*/  FFMA R46, R73.reuse, R119, R46 ;  /* 0x00000077492e7223 */ /* 0x040fe2000000002e */
[----:B------:R-:W-:Y:S02]  /*7e20*/  HADD2.F32 R124, -RZ, R124.H1_H1 ;  /* 0x3000007cff7c7230 */ /* 0x000fe40000004100 */
[C---:B------:R-:W-:Y:S01]  /*7e30*/  FFMA R51, R73.reuse, R120, R51 ;  /* 0x0000007849337223 */ /* 0x040fe20000000033 */
[C---:B------:R-:W-:Y:S01]  /*7e40*/  FMUL R55, R70.reuse, R55 ;  /* 0x0000003746377220 */ /* 0x040fe20000400000 */
[C---:B------:R-:W-:Y:S01]  /*7e50*/  FFMA R48, R73.reuse, R121, R48 ;  /* 0x0000007949307223 */ /* 0x040fe20000000030 */
[C---:B------:R-:W-:Y:S01]  /*7e60*/  FFMA R49, R73.reuse, R122, R49 ;  /* 0x0000007a49317223 */ /* 0x040fe20000000031 */
[--C-:B------:R-:W-:Y:S02]  /*7e70*/  HADD2.F32 R127, -RZ, R128.reuse.H0_H0 ;  /* 0x20000080ff7f7230 */ /* 0x100fe40000004100 */
[C---:B------:R-:W-:Y:S01]  /*7e80*/  FFMA R50, R73.reuse, R123, R50 ;  /* 0x0000007b49327223 */ /* 0x040fe20000000032 */
[----:B------:R-:W-:Y:S02]  /*7e90*/  HADD2.F32 R128, -RZ, R128.H1_H1 ;  /* 0x30000080ff807230 */ /* 0x000fe40000004100 */
[C---:B------:R-:W-:Y:S01]  /*7ea0*/  FMUL R54, R70.reuse, R58 ;  /* 0x0000003a46367220 */ /* 0x040fe20000400000 */
        /* <DEDUP_REMOVED lines=16> */
[----:B------:R-:W-:Y:S01]  /*7fb0*/  FFMA R63, R73, R132, R63 ;  /* 0x00000084493f7223 */ /* 0x000fe2000000003f */
[----:B------:R-:W-:Y:S01]  /*7fc0*/  FMUL R67, R70, R67 ;  /* 0x0000004346437220 */ /* 0x000fe20000400000 */
[----:B------:R-:W-:Y:S01]  /*7fd0*/  F2FP.SATFINITE.E4M3.F32.PACK_AB_MERGE_C R191, R51, R46, RZ ;  /* 0x0000002e33bf723e */ /* 0x000fe200048070ff */
[C---:B------:R-:W-:Y:S01]  /*7fe0*/  FFMA R60, R73.reuse, R133, R60 ;  /* 0x00000085493c7223 */ /* 0x040fe2000000003c */
[C---:B------:R-:W-:Y:S01]  /*7ff0*/  FFMA R61, R73.reuse, R134, R61 ;  /* 0x00000086493d7223 */ /* 0x040fe2000000003d */
[C---:B------:R-:W-:Y:S01]  /*8000*/  FFMA R62, R73.reuse, R75, R62 ;  /* 0x0000004b493e7223 */ /* 0x040fe2000000003e */
[----:B------:R-:W-:Y:S01]  /*8010*/  FFMA R67, R73, R72, R67 ;  /* 0x0000004849437223 */ /* 0x000fe20000000043 */
[----:B------:R-:W-:Y:S02]  /*8020*/  F2FP.SATFINITE.E4M3.F32.PACK_AB_MERGE_C R190, R41, R40, R190 ;  /* 0x0000002829be723e */ /* 0x000fe400048070be */
[----:B------:R-:W-:Y:S02]  /*8030*/  F2FP.SATFINITE.E4M3.F32.PACK_AB_MERGE_C R191, R45, R44, R191 ;  /* 0x0000002c2dbf723e */ /* 0x000fe400048070bf */
[----:B------:R-:W-:Y:S02]  /*8040*/  F2FP.SATFINITE.E4M3.F32.PACK_AB_MERGE_C R200, R55, R50, RZ ;  /* 0x0000003237c8723e */ /* 0x000fe400048070ff */
[----:B------:R-:W-:Y:S01]  /*8050*/  F2FP.SATFINITE.E4M3.F32.PACK_AB_MERGE_C R201, R59, R54, RZ ;  /* 0x000000363bc9723e */ /* 0x000fe200048070ff */
[----:B------:R1:W-:Y:S01]  /*8060*/  STS.128 [R193+0x4020], R188 ;  /* 0x004020bcc1007388 */ /* 0x0003e20000000c00 */
[----:B------:R-:W-:Y:S02]  /*8070*/  F2FP.SATFINITE.E4M3.F32.PACK_AB_MERGE_C R202, R63, R58, RZ ;  /* 0x0000003a3fca723e */ /* 0x000fe400048070ff */
[----:B------:R-:W-:Y:S02]  /*8080*/  F2FP.SATFINITE.E4M3.F32.PACK_AB_MERGE_C R203, R67, R62, RZ ;  /* 0x0000003e43cb723e */ /* 0x000fe400048070ff */
[----:B------:R-:W-:Y:S02]  /*8090*/  F2FP.SATFINITE.E4M3.F32.PACK_AB_MERGE_C R200, R49, R48, R200 ;  /* 0x0000003031c8723e */ /* 0x000fe400048070c8 */
[----:B------:R-:W-:Y:S02]  /*80a0*/  F2FP.SATFINITE.E4M3.F32.PACK_AB_MERGE_C R201, R53, R52, R201 ;  /* 0x0000003435c9723e */ /* 0x000fe400048070c9 */
[----:B------:R-:W-:Y:S02]  /*80b0*/  F2FP.SATFINITE.E4M3.F32.PACK_AB_MERGE_C R202, R57, R56, R202 ;  /* 0x0000003839ca723e */ /* 0x000fe400048070ca */
[----:B------:R-:W-:Y:S02]  /*80c0*/  F2FP.SATFINITE.E4M3.F32.PACK_AB_MERGE_C R203, R61, R60, R203 ;  /* 0x0000003c3dcb723e */ /* 0x000fe400048070cb */
[----:B------:R-:W-:Y:S02]  /*80d0*/  LEA R199, R160, UR49, 0x3 ;  /* 0x00000031a0c77c11 */ /* 0x000fe4000f8e18ff */
[----:B------:R-:W-:Y:S01]  /*80e0*/  @P6 SHF.L.U32 R206, R135, 0x1f, RZ ;  /* 0x0000001f87ce6819 */ /* 0x000fe200000006ff */
[----:B------:R1:W-:Y:S01]  /*80f0*/  STS.128 [R194+0x4010], R200 ;  /* 0x004010c8c2007388 */ /* 0x0003e20000000c00 */
[----:B------:R-:W-:Y:S01]  /*8100*/  @!PT LDS RZ, [RZ] ;  /* 0x00000000fffff984 */ /* 0x000fe20000000800 */
[----:B------:R-:W-:Y:S01]  /*8110*/  @!PT LDS RZ, [RZ] ;  /* 0x00000000fffff984 */ /* 0x000fe20000000800 */
[----:B------:R-:W-:Y:S01]  /*8120*/  @!PT LDS RZ, [RZ] ;  /* 0x00000000fffff984 */ /* 0x000fe20000000800 */
[----:B------:R-:W-:Y:S01]  /*8130*/  @!PT LDS RZ, [RZ] ;  /* 0x00000000fffff984 */ /* 0x000fe20000000800 */
[----:B------:R2:W-:Y:S07]  /*8140*/  MEMBAR.ALL.CTA ;  /* 0x0000000000007992 */ /* 0x0005ee0000008000 */
[----:B--2---:R-:W2:Y:S02]  /*8150*/  FENCE.VIEW.ASYNC.S ;  /* 0x00000000000073c6 */ /* 0x004ea40000000000 */
[----:B--2---:R-:W-:Y:S06]  /*8160*/  BAR.SYNC.DEFER_BLOCKING 0x1, 0x80 ;  /* 0x0042000000007b1d */ /* 0x004fec0000010000 */
[----:B------:R-:W-:Y:S05]  /*8170*/  @P0 BRA `(.L_x_120) ;  /* 0x0000000000300947 */ /* 0x000fea0003800000 */
[----:B------:R-:W2:Y:S01]  /*8180*/  LDCU.64 UR6, c[0x0][0x348] ;  /* 0x00006900ff0677ac */ /* 0x000ea20008000a00 */
[----:B------:R-:W-:Y:S02]  /*8190*/  R2UR UR42, R186 ;  /* 0x00000000ba2a72ca */ /* 0x000fe400000e0000 */
[----:B------:R-:W-:Y:S01]  /*81a0*/  R2UR UR43, R184 ;  /* 0x00000000b82b72ca */ /* 0x000fe200000e0000 */
[----:B------:R-:W-:Y:S01]  /*81b0*/  UIADD3 UR4, UPT, UPT, UR49, 0x4200, URZ ;  /* 0x0000420031047890 */ /* 0x000fe2000fffe0ff */
[----:B------:R-:W-:Y:S05]  /*81c0*/  R2UR UR44, R185 ;  /* 0x00000000b92c72ca */ /* 0x000fea00000e0000 */
[----:B------:R-:W-:Y:S05]  /*81d0*/  IMAD.U32 R182, RZ, RZ, UR4 ;  /* 0x00000004ffb67e24 */ /* 0x000fea000f8e00ff */
[----:B------:R-:W-:Y:S01]  /*81e0*/  R2UR UR40, R182 ;  /* 0x00000000b62872ca */ /* 0x000fe200000e0000 */
[----:B--2---:R-:W-:Y:S04]  /*81f0*/  UIADD3 UR4, UP0, UPT, UR6, 0x680, URZ ;  /* 0x0000068006047890 */ /* 0x004fe8000ff1e0ff */
[----:B------:R-:W-:Y:S09]  /*8200*/  UIADD3.X UR5, UPT, UPT, URZ, UR7, URZ, UP0, !UPT ;  /* 0x00000007ff057290 */ /* 0x000ff200087fe4ff */
[----:B------:R2:W-:Y:S01]  /*8210*/  UTMASTG.4D.IM2COL [UR40], [UR4] ;  /* 0x00000028040073b5 */ /* 0x0005e20008058000 */
[----:B------:R0:W-:Y:S01]  /*8220*/  UTMACMDFLUSH ;  /* 0x00000000000079b7 */ /* 0x0001e20000000000 */
[----:B--2---:R-:W-:Y:S04]  /*8230*/  DEPBAR.LE SB0, 0x1 ;  /* 0x000080400000791a */ /* 0x004fe80000000000 */
.L_x_120:
[----:B------:R-:W-:Y:S05]  /*8240*/  BSYNC.RECONVERGENT B0 ;  /* 0x0000000000007941 */ /* 0x000fea0003800200 */
.L_x_119:
[----:B------:R-:W-:Y:S06]  /*8250*/  BAR.SYNC.DEFER_BLOCKING 0x1, 0x80 ;  /* 0x0042000000007b1d */ /* 0x000fec0000010000 */
[----:B------:R-:W2:Y:S01]  /*8260*/  @P6 SYNCS.PHASECHK.TRANS64.TRYWAIT P0, [R199+URZ+0x100], R206 ;  /* 0x000100cec70065a7 */ /* 0x000ea200080011ff */
[----:B------:R-:W-:Y:S01]  /*8270*/  BSSY B1, `(.L_x_121) ;  /* 0x0000023000017945 */ /* 0x000fe20003800000 */
[----:B--2---:R-:W-:Y:S03]  /*8280*/  @P6 SEL R195, RZ, 0x1, !P0 ;  /* 0x00000001ffc36807 */ /* 0x004fe60004000000 */
[----:B------:R-:W-:Y:S05]  /*8290*/  @!P6 BRA `(.L_x_122) ;  /* 0x000000000080e947 */ /* 0x000fea0003800000 */
[----:B------:R-:W-:Y:S01]  /*82a0*/  ISETP.NE.AND P1, PT, R196, RZ, PT ;  /* 0x000000ffc400720c */ /* 0x000fe20003f25270 */
[----:B------:R-:W2:Y:S01]  /*82b0*/  S2R R0, SR_CgaCtaId ;  /* 0x0000000000007919 */ /* 0x000ea20000008800 */
[----:B------:R-:W-:Y:S01]  /*82c0*/  ISETP.NE.AND P0, PT, R195, RZ, PT ;  /* 0x000000ffc300720c */ /* 0x000fe20003f05270 */
[----:B------:R-:W-:Y:S10]  /*82d0*/  BSSY B0, `(.L_x_123) ;  /* 0x0000009000007945 */ /* 0x000ff40003800000 */
[----:B------:R-:W-:Y:S04]  /*82e0*/  @P1 IMAD R3, R160, 0x2000, R181 ;  /* 0x00002000a0031824 */ /* 0x000fe800078e02b5 */
[C---:B------:R-:W-:Y:S01]  /*82f0*/  @P1 IMAD.IADD R198, R3.reuse, 0x1, R198 ;  /* 0x0000000103c61824 */ /* 0x040fe200078e02c6 */
[----:B------:R-:W-:Y:S03]  /*8300*/  @P1 IADD3 R204, PT, PT, R3, R204, RZ ;  /* 0x000000cc03cc1210 */ /* 0x000fe60007ffe0ff */
[----:B------:R-:W-:Y:S01]  /*8310*/  @P1 IMAD.IADD R197, R197, 0x1, R198 ;  /* 0x00000001c5c51824 */ /* 0x000fe200078e02c6 */
[----:B------:R-:W-:Y:S06]  /*8320*/  @P0 BRA `(.L_x_124) ;  /* 0x00000000000c0947 */ /* 0x000fec0003800000 */
[----:B------:R-:W-:Y:S04]  /*8330*/  SHF.L.U32 R2, R135, 0x1f, RZ ;  /* 0x0000001f87027819 */ /* 0x000fe800000006ff */
[----:B------:R-:W3:Y:S02]  /*8340*/  SYNCS.PHASECHK.TRANS64.TRYWAIT P0, [R199+URZ+0x100], R2 ;  /* 0x00010002c70075a7 */ /* 0x000ee400080011ff */
[----:B---3--:R-:W-:Y:S05]  /*8350*/  @!P0 BRA `(.L_x_125) ;  /* 0x0000002000c88947 */ /* 0x008fea0003800000 */
.L_x_124:
[----:B------:R-:W-:Y:S05]  /*8360*/  BSYNC B0 ;  /* 0x0000000000007941 */ /* 0x000fea0003800000 */
.L_x_123:
[----:B------:R-:W-:Y:S01]  /*8370*/  ISETP.NE.AND P0, PT, R196, RZ, PT ;  /* 0x000000ffc400720c */ /* 0x000fe20003f05270 */
[----:B---3--:R-:W-:Y:S02]  /*8380*/  VIADD R199, R199, 0x110 ;  /* 0x00000110c7c77836 */ /* 0x008fe40000000000 */
[----:B------:R-:W-:Y:S03]  /*8390*/  VIADD R160, R160, 0x1 ;  /* 0x00000001a0a07836 */ /* 0x000fe60000000000 */
[----:B--2---:R-:W-:Y:S07]  /*83a0*/  PRMT R0, R0, 0x654, R199 ;  /* 0x0000065400007816 */ /* 0x004fee00000000c7 */
[----:B------:R2:W3:Y:S04]  /*83b0*/  @P0 LDS.128 R136, [R3] ;  /* 0x0000000003880984 */ /* 0x0004e80000000c00 */
[----:B------:R2:W4:Y:S04]  /*83c0*/  @P0 LDS.128 R140, [R198+0x10] ;  /* 0x00001000c68c0984 */ /* 0x0005280000000c00 */
        /* <DEDUP_REMOVED lines=9> */
[----:B------:R-:W-:Y:S01]  /*8460*/  SEL R160, R160, RZ, P0 ;  /* 0x000000ffa0a07207 */ /* 0x000fe20000000000 */
[----:B-----5:R5:W-:Y:S02]  /*8470*/  SYNCS.ARRIVE.TRANS64.RED.A1T0 RZ, [R0+URZ], RZ ;  /* 0x000000ff00ff79a7 */ /* 0x020be400081004ff */
[----:B-----5:R-:W-:Y:S04]  /*8480*/  SEL R0, RZ, 0x1, P0 ;  /* 0x00000001ff007807 */ /* 0x020fe80000000000 */
[----:B--234-:R-:W-:Y:S02]  /*8490*/  LOP3.LUT R135, R135, R0, RZ, 0x3c, !PT ;  /* 0x0000000087877212 */ /* 0x01cfe400078e3cff */
.L_x_122:
[----:B------:R-:W-:Y:S05]  /*84a0*/  BSYNC B1 ;  /* 0x0000000000017941 */ /* 0x000fea0003800000 */
.L_x_121:
[----:B------:R-:W-:Y:S05]  /*84b0*/  VIADD R3, R71, 0x40 ;  /* 0x0000004047037836 */ /* 0x000fea0000000000 */
[----:B------:R-:W-:Y:S04]  /*84c0*/  SHF.R.U32.HI R3, RZ, 0x15, R3 ;  /* 0x00000015ff037819 */ /* 0x000fe80000011603 */
[----:B------:R-:W-:Y:S11]  /*84d0*/  LOP3.LUT P0, RZ, R3, 0x3, R168, 0x48, !PT ;  /* 0x0000000303ff7812 */ /* 0x000ff600078048a8 */
[----:B------:R-:W-:Y:S02]  /*84e0*/  @!UPT UIADD3 URZ, UPT, UPT, URZ, URZ, URZ ;  /* 0x000000fffffff290 */ /* 0x000fe4000fffe0ff */
        /* <DEDUP_REMOVED lines=8> */
[----:B------:R-:W5:Y:S01]  /*8570*/  LDCU.64 UR4, c[0x4][0x10] ;  /* 0x01000200ff0477ac */ /* 0x000f620008000a00 */
[----:B--2---:R-:W-:Y:S01]  /*8580*/  MOV R5, UR9 ;  /* 0x0000000900057c02 */ /* 0x004fe20008000f00 */
[----:B------:R-:W-:Y:S01]  /*8590*/  IMAD.U32 R4, RZ, RZ, UR8 ;  /* 0x00000008ff047e24 */ /* 0x000fe2000f8e00ff */
[----:B---3--:R-:W-:Y:S01]  /*85a0*/  MOV R7, UR7 ;  /* 0x0000000700077c02 */ /* 0x008fe20008000f00 */
[----:B------:R-:W-:Y:S01]  /*85b0*/  IMAD.U32 R6, RZ, RZ, UR6 ;  /* 0x00000006ff067e24 */ /* 0x000fe2000f8e00ff */
[----:B-----5:R-:W-:Y:S01]  /*85c0*/  MOV R11, UR5 ;  /* 0x00000005000b7c02 */ /* 0x020fe20008000f00 */
[----:B------:R-:W-:Y:S02]  /*85d0*/  IMAD.U32 R10, RZ, RZ, UR4 ;  /* 0x00000004ff0a7e24 */ /* 0x000fe4000f8e00ff */
[----:B------:R-:W-:Y:S07]  /*85e0*/  LEPC R20, `(.L_x_126) ;  /* 0x000000001014794e */ /* 0x000fee0000000000 */
[----:B-1--4-:R-:W-:Y:S05]  /*85f0*/  CALL.ABS.NOINC R2 ;  /* 0x0000000002007343 */ /* 0x012fea0003c00000 */
.L_x_126:
[----:B------:R-:W-:Y:S01]  /*8600*/  ISETP.NE.AND P0, PT, R166, RZ, PT ;  /* 0x000000ffa600720c */ /* 0x000fe20003f05270 */
[----:B------:R-:W-:Y:S05]  /*8610*/  WARPSYNC.ALL ;  /* 0x0000000000007948 */ /* 0x000fea0003800000 */
[----:B------:R-:W-:Y:S01]  /*8620*/  R2UR UR4, R71 ;  /* 0x00000000470472ca */ /* 0x000fe200000e0000 */
[----:B------:R-:W-:Y:S01]  /*8630*/  BSSY.RECONVERGENT B0, `(.L_x_127) ;  /* 0x000011e000007945 */ /* 0x000fe20003800200 */
[----:B------:R-:W-:Y:S02]  /*8640*/  F2FP.F16.E4M3.UNPACK_B R11, R137 ;  /* 0x00000089ff0b723e */ /* 0x000fe400020006ff */
[----:B------:R-:W-:Y:S02]  /*8650*/  F2FP.F16.E4M3.UNPACK_B R10, R138 ;  /* 0x0000008aff0a723e */ /* 0x000fe400020006ff */
[----:B------:R-:W-:Y:S01]  /*8660*/  F2FP.F16.E4M3.UNPACK_B R9, R139 ;  /* 0x0000008bff09723e */ /* 0x000fe200020006ff */
[--C-:B------:R-:W-:Y:S01]  /*8670*/  HADD2.F32 R74, -RZ, R11.reuse.H0_H0 ;  /* 0x2000000bff4a7230 */ /* 0x100fe20000004100 */
[----:B------:R-:W-:Y:S01]  /*8680*/  F2FP.F16.E4M3.UNPACK_B R8, R140 ;  /* 0x0000008cff08723e */ /* 0x000fe200020006ff */
[----:B------:R-:W-:Y:S01]  /*8690*/  HADD2.F32 R76, -RZ, R11.H1_H1 ;  /* 0x3000000bff4c7230 */ /* 0x000fe20000004100 */
[----:B------:R-:W-:Y:S01]  /*86a0*/  F2FP.F16.E4M3.UNPACK_B R7, R141 ;  /* 0x0000008dff07723e */ /* 0x000fe200020006ff */
[--C-:B------:R-:W-:Y:S01]  /*86b0*/  HADD2.F32 R77, -RZ, R10.reuse.H0_H0 ;  /* 0x2000000aff4d7230 */ /* 0x100fe20000004100 */
[----:B------:R-:W-:Y:S01]  /*86c0*/  F2FP.F16.E4M3.UNPACK_B R6, R142 ;  /* 0x0000008eff06723e */ /* 0x000fe200020006ff */
[----:B------:R-:W-:Y:S01]  /*86d0*/  HADD2.F32 R80, -RZ, R10.H1_H1 ;  /* 0x3000000aff507230 */ /* 0x000fe20000004100 */
[----:B------:R-:W-:Y:S01]  /*86e0*/  F2FP.F16.E4M3.UNPACK_B R5, R143 ;  /* 0x0000008fff05723e */ /* 0x000fe200020006ff */
[--C-:B------:R-:W-:Y:S01]  /*86f0*/  HADD2.F32 R81, -RZ, R9.reuse.H0_H0 ;  /* 0x20000009ff517230 */ /* 0x100fe20000004100 */
[----:B-1----:R-:W-:Y:S01]  /*8700*/  F2FP.F16.E4M3.UNPACK_B R4, R144 ;  /* 0x00000090ff04723e */ /* 0x002fe200020006ff */
[----:B------:R-:W-:Y:S01]  /*8710*/  HADD2.F32 R83, -RZ, R9.H1_H1 ;  /* 0x30000009ff537230 */ /* 0x000fe20000004100 */
[-C--:B------:R-:W-:Y:S01]  /*8720*/  F2FP.F16.E4M3.UNPACK_B R2, R136.reuse ;  /* 0x00000088ff02723e */ /* 0x080fe200020006ff */
[--C-:B------:R-:W-:Y:S01]  /*8730*/  HADD2.F32 R86, -RZ, R8.reuse.H0_H0 ;  /* 0x20000008ff567230 */ /* 0x100fe20000004100 */
[----:B------:R-:W-:Y:S01]  /*8740*/  F2FP.F16.E4M3.UNPACK_B R136, R136.H1 ;  /* 0x00000088ff88723e */ /* 0x000fe200030006ff */
[----:B------:R-:W-:Y:S01]  /*8750*/  HADD2.F32 R87, -RZ, R8.H1_H1 ;  /* 0x30000008ff577230 */ /* 0x000fe20000004100 */
[----:B------:R-:W-:Y:S01]  /*8760*/  F2FP.F16.E4M3.UNPACK_B R137, R137.H1 ;  /* 0x00000089ff89723e */ /* 0x000fe200030006ff */
[--C-:B------:R-:W-:Y:S01]  /*8770*/  HADD2.F32 R90, -RZ, R7.reuse.H0_H0 ;  /* 0x20000007ff5a7230 */ /* 0x100fe20000004100 */
[----:B------:R-:W-:Y:S01]  /*8780*/  F2FP.F16.E4M3.UNPACK_B R138, R138.H1 ;  /* 0x0000008aff8a723e */ /* 0x000fe200030006ff */
[----:B------:R-:W-:Y:S01]  /*8790*/  HADD2.F32 R91, -RZ, R7.H1_H1 ;  /* 0x30000007ff5b7230 */ /* 0x000fe20000004100 */
[----:B------:R-:W-:Y:S01]  /*87a0*/  F2FP.F16.E4M3.UNPACK_B R139, R139.H1 ;  /* 0x0000008bff8b723e */ /* 0x000fe200030006ff */
[--C-:B------:R-:W-:Y:S01]  /*87b0*/  HADD2.F32 R94, -RZ, R6.reuse.H0_H0 ;  /* 0x20000006ff5e7230 */ /* 0x100fe20000004100 */
[----:B------:R-:W-:Y:S01]  /*87c0*/  IADD3 R187, PT, PT, R187, 0x150, RZ ;  /* 0x00000150bbbb7810 */ /* 0x000fe20007ffe0ff */
[----:B------:R-:W-:Y:S01]  /*87d0*/  HADD2.F32 R95, -RZ, R6.H1_H1 ;  /* 0x30000006ff5f7230 */ /* 0x000fe20000004100 */
[----:B------:R-:W-:Y:S01]  /*87e0*/  F2FP.F16.E4M3.UNPACK_B R107, R145 ;  /* 0x00000091ff6b723e */ /* 0x000fe200020006ff */
[--C-:B------:R-:W-:Y:S01]  /*87f0*/  HADD2.F32 R98, -RZ, R5.reuse.H0_H0 ;  /* 0x20000005ff627230 */ /* 0x100fe20000004100 */
[----:B------:R-:W-:Y:S01]  /*8800*/  LOP3.LUT R187, R187, 0xfefffff8, RZ, 0xc0, !PT ;  /* 0xfefffff8bbbb7812 */ /* 0x000fe200078ec0ff */
[----:B------:R-:W-:Y:S01]  /*8810*/  HADD2.F32 R99, -RZ, R5.H1_H1 ;  /* 0x30000005ff637230 */ /* 0x000fe20000004100 */
[----:B------:R-:W-:Y:S01]  /*8820*/  F2FP.F16.E4M3.UNPACK_B R111, R146 ;  /* 0x00000092ff6f723e */ /* 0x000fe200020006ff */
[--C-:B------:R-:W-:Y:S01]  /*8830*/  HADD2.F32 R102, -RZ, R4.reuse.H0_H0 ;  /* 0x20000004ff667230 */ /* 0x100fe20000004100 */
[----:B------:R-:W-:Y:S01]  /*8840*/  F2FP.F16.E4M3.UNPACK_B R115, R147 ;  /* 0x00000093ff73723e */ /* 0x000fe200020006ff */
[----:B------:R-:W-:Y:S01]  /*8850*/  HADD2.F32 R103, -RZ, R4.H1_H1 ;  /* 0x30000004ff677230 */ /* 0x000fe20000004100 */
[----:B------:R-:W-:Y:S01]  /*8860*/  F2FP.F16.E4M3.UNPACK_B R119, R148 ;  /* 0x00000094ff77723e */ /* 0x000fe200020006ff */
[----:B------:R-:W1:Y:S01]  /*8870*/  LDTM.x64 R4, tmem[UR4+0x40] ;  /* 0x00004004000479ee */ /* 0x000e620008340000 */
[--C-:B------:R-:W-:Y:S01]  /*8880*/  HADD2.F32 R0, -RZ, R2.reuse.H0_H0 ;  /* 0x20000002ff007230 */ /* 0x100fe20000004100 */
[----:B------:R-:W-:Y:S01]  /*8890*/  NOP ;  /* 0x0000000000007918 */ /* 0x000fe20000000000 */
[----:B-1----:R1:W-:Y:S01]  /*88a0*/  SYNCS.ARRIVE.TRANS64.RED.A1T0 RZ, [R187+URZ], RZ ;  /* 0x000000ffbbff79a7 */ /* 0x0023e200081004ff */
[----:B------:R-:W-:Y:S01]  /*88b0*/  HADD2.F32 R2, -RZ, R2.H1_H1 ;  /* 0x30000002ff027230 */ /* 0x000fe20000004100 */
[----:B------:R-:W-:Y:S01]  /*88c0*/  F2FP.F16.E4M3.UNPACK_B R123, R149 ;  /* 0x00000095ff7b723e */ /* 0x000fe200020006ff */
[----:B------:R-:W-:Y:S01]  /*88d0*/  HADD2.F32 R78, -RZ, R137.H1_H1 ;  /* 0x30000089ff4e7230 */ /* 0x000fe20000004100 */
[----:B------:R-:W-:Y:S01]  /*88e0*/  F2FP.F16.E4M3.UNPACK_B R127, R150 ;  /* 0x00000096ff7f723e */ /* 0x000fe200020006ff */
[--C-:B------:R-:W-:Y:S01]  /*88f0*/  HADD2.F32 R106, -RZ, R107.reuse.H0_H0 ;  /* 0x2000006bff6a7230 */ /* 0x100fe20000004100 */
[----:B------:R-:W-:Y:S01]  /*8900*/  F2FP.F16.E4M3.UNPACK_B R130, R151 ;  /* 0x00000097ff82723e */ /* 0x000fe200020006ff */
[----:B------:R-:W-:Y:S01]  /*8910*/  HADD2.F32 R107, -RZ, R107.H1_H1 ;  /* 0x3000006bff6b7230 */ /* 0x000fe20000004100 */
[----:B------:R-:W-:Y:S01]  /*8920*/  F2FP.F16.E4M3.UNPACK_B R140, R140.H1 ;  /* 0x0000008cff8c723e */ /* 0x000fe200030006ff */
        /* <DEDUP_REMOVED lines=12> */
[C---:B------:R-:W-:Y:S01]  /*89f0*/  FMUL R4, R70.reuse, R4 ;  /* 0x0000000446047220 */ /* 0x040fe20000400000 */
[C---:B------:R-:W-:Y:S01]  /*8a00*/  FMUL R5, R70.reuse, R5 ;  /* 0x0000000546057220 */ /* 0x040fe20000400000 */
[--C-:B------:R-:W-:Y:S02]  /*8a10*/  HADD2.F32 R3, -RZ, R136.reuse.H0_H0 ;  /* 0x20000088ff037230 */ /* 0x100fe40000004100 */
        /* <DEDUP_REMOVED lines=9> */
[----:B------:R-:W-:Y:S02]  /*8ab0*/  HADD2.F32 R122, -RZ, R123.H0_H0 ;  /* 0x2000007bff7a7230 */ /* 0x000fe40000004100 */
[C---:B------:R-:W-:Y:S01]  /*8ac0*/  FMUL R6, R70.reuse, R6 ;  /* 0x0000000646067220 */ /* 0x040fe20000400000 */
[----:B------:R-:W-:Y:S02]  /*8ad0*/  HADD2.F32 R72, -RZ, R136.H1_H1 ;  /* 0x30000088ff487230 */ /* 0x000fe40000004100 */
[C---:B------:R-:W-:Y:S01]  /*8ae0*/  FMUL R7, R70.reuse, R7 ;  /* 0x0000000746077220 */ /* 0x040fe20000400000 */
[----:B------:R-:W-:Y:S02]  /*8af0*/  HADD2.F32 R75, -RZ, R137.H0_H0 ;  /* 0x20000089ff4b7230 */ /* 0x000fe40000004100 */
[C---:B------:R-:W-:Y:S01]  /*8b00*/  FFMA R6, R73.reuse, R3, R6 ;  /* 0x0000000349067223 */ /* 0x040fe20000000006 */
[----:B------:R-:W-:Y:S02]  /*8b10*/  HADD2.F32 R123, -RZ, R123.H1_H1 ;  /* 0x3000007bff7b7230 */ /* 0x000fe40000004100 */
[C---:B------:R-:W-:Y:S01]  /*8b20*/  FFMA R7, R73.reuse, R72, R7 ;  /* 0x0000004849077223 */ /* 0x040fe20000000007 */
[C---:B------:R-:W-:Y:S01]  /*8b30*/  FFMA R8, R73.reuse, R74, R8 ;  /* 0x0000004a49087223 */ /* 0x040fe20000000008 */
[----:B------:R-:W-:Y:S01]  /*8b40*/  FFMA R9, R73, R76, R9 ;  /* 0x0000004c49097223 */ /* 0x000fe20000000009 */
[--C-:B------:R-:W-:Y:S02]  /*8b50*/  HADD2.F32 R126, -RZ, R127.reuse.H0_H0 ;  /* 0x2000007fff7e7230 */ /* 0x100fe40000004100 */
[C---:B------:R-:W-:Y:S01]  /*8b60*/  FMUL R10, R70.reuse, R10 ;  /* 0x0000000a460a7220 */ /* 0x040fe20000400000 */
[----:B------:R-:W-:Y:S01]  /*8b70*/  F2FP.SATFINITE.E4M3.F32.PACK_AB_MERGE_C R76, R7, R6, RZ ;  /* 0x00000006074c723e */ /* 0x000fe200048070ff */
[C---:B------:R-:W-:Y:S01]  /*8b80*/  FMUL R7, R70.reuse, R20 ;  /* 0x0000001446077220 */ /* 0x040fe20000400000 */
[----:B------:R-:W-:Y:S02]  /*8b90*/  HADD2.F32 R127, -RZ, R127.H1_H1 ;  /* 0x3000007fff7f7230 */ /* 0x000fe40000004100 */
[C---:B------:R-:W-:Y:S01]  /*8ba0*/  FFMA R10, R73.reuse, R75, R10 ;  /* 0x0000004b490a7223 */ /* 0x040fe2000000000a */
[----:B------:R-:W-:Y:S02]  /*8bb0*/  HADD2.F32 R72, -RZ, R130.H0_H0 ;  /* 0x20000082ff487230 */ /* 0x000fe40000004100 */
        /* <DEDUP_REMOVED lines=8> */
[----:B------:R-:W-:Y:S01]  /*8c40*/  HADD2.F32 R75, -RZ, R130.H1_H1 ;  /* 0x30000082ff4b7230 */ /* 0x000fe20000004100 */
[----:B------:R-:W-:Y:S01]  /*8c50*/  F2FP.SATFINITE.E4M3.F32.PACK_AB_MERGE_C R78, R11, R10, RZ ;  /* 0x0000000a0b4e723e */ /* 0x000fe200048070ff */
[C---:B------:R-:W-:Y:S01]  /*8c60*/  FMUL R10, R70.reuse, R21 ;  /* 0x00000015460a7220 */ /* 0x040fe20000400000 */
[C---:B------:R-:W-:Y:S01]  /*8c70*/  FMUL R21, R70.reuse, R28 ;  /* 0x0000001c46157220 */ /* 0x040fe20000400000 */
        /* <DEDUP_REMOVED lines=9> */
[----:B------:R-:W-:Y:S01]  /*8d10*/  F2FP.SATFINITE.E4M3.F32.PACK_AB_MERGE_C R14, R15, R14, RZ ;  /* 0x0000000e0f0e723e */ /* 0x000fe200048070ff */
        /* <DEDUP_REMOVED lines=8> */
[C---:B------:R-:W-:Y:S01]  /*8da0*/  FFMA R11, R73.reuse, R88, R11 ;  /* 0x00000058490b7223 */ /* 0x040fe2000000000b */
[----:B------:R-:W-:Y:S01]  /*8db0*/  FMUL R22, R70, R29 ;  /* 0x0000001d46167220 */ /* 0x000fe20000400000 */
        /* <DEDUP_REMOVED lines=13> */
[----:B------:R-:W-:Y:S01]  /*8e90*/  FMUL R20, R70, R27 ;  /* 0x0000001b46147220 */ /* 0x000fe20000400000 */
[--C-:B------:R-:W-:Y:S01]  /*8ea0*/  HADD2.F32 R96, -RZ, R142.reuse.H0_H0 ;  /* 0x2000008eff607230 */ /* 0x100fe20000004100 */
[----:B------:R-:W-:Y:S01]  /*8eb0*/  F2FP.SATFINITE.E4M3.F32.PACK_AB_MERGE_C R16, R10, R7, R16 ;  /* 0x000000070a10723e */ /* 0x000fe20004807010 */
[----:B------:R-:W-:Y:S02]  /*8ec0*/  HADD2.F32 R97, -RZ, R142.H1_H1 ;  /* 0x3000008eff617230 */ /* 0x000fe40000004100 */
[C---:B------:R-:W-:Y:S01]  /*8ed0*/  FFMA R20, R73.reuse, R93, R20 ;  /* 0x0000005d49147223 */ /* 0x040fe20000000014 */
[C---:B------:R-:W-:Y:S01]  /*8ee0*/  FFMA R21, R73.reuse, R94, R21 ;  /* 0x0000005e49157223 */ /* 0x040fe20000000015 */
[C---:B------:R-:W-:Y:S01]  /*8ef0*/  FFMA R22, R73.reuse, R95, R22 ;  /* 0x0000005f49167223 */ /* 0x040fe20000000016 */
[C---:B------:R-:W-:Y:S01]  /*8f00*/  FMUL R23, R70.reuse, R30 ;  /* 0x0000001e46177220 */ /* 0x040fe20000400000 */
[----:B------:R-:W-:Y:S01]  /*8f10*/  FMUL R30, R70, R37 ;  /* 0x00000025461e7220 */ /* 0x000fe20000400000 */
[----:B------:R-:W-:Y:S01]  /*8f20*/  F2FP.SATFINITE.E4M3.F32.PACK_AB_MERGE_C R19, R20, R19, RZ ;  /* 0x000000131413723e */ /* 0x000fe200048070ff */
[C---:B------:R-:W-:Y:S01]  /*8f30*/  FMUL R37, R70.reuse, R44 ;  /* 0x0000002c46257220 */ /* 0x040fe20000400000 */
[C---:B------:R-:W-:Y:S01]  /*8f40*/  FFMA R23, R73.reuse, R96, R23 ;  /* 0x0000006049177223 */ /* 0x040fe20000000017 */
        /* <DEDUP_REMOVED lines=20> */
[----:B------:R-:W-:Y:S01]  /*9090*/  F2FP.F16.E4M3.UNPACK_B R147, R147.H1 ;  /* 0x00000093ff93723e */ /* 0x000fe200030006ff */
[----:B------:R-:W-:Y:S01]  /*90a0*/  FMUL R38, R70, R45 ;  /* 0x0000002d46267220 */ /* 0x000fe20000400000 */
[----:B------:R-:W-:Y:S01]  /*90b0*/  F2FP.SATFINITE.E4M3.F32.PACK_AB_MERGE_C R19, R28, R27, RZ ;  /* 0x0000001b1c13723e */ /* 0x000fe200048070ff */
[----:B------:R-:W-:Y:S01]  /*90c0*/  FFMA R31, R73, R104, R31 ;  /* 0x00000068491f7223 */ /* 0x000fe2000000001f */
[C---:B------:R-:W-:Y:S01]  /*90d0*/  FMUL R45, R70.reuse, R52 ;  /* 0x00000034462d7220 */ /* 0x040fe20000400000 */
[C---:B------:R-:W-:Y:S01]  /*90e0*/  FMUL R52, R70.reuse, R59 ;  /* 0x0000003b46347220 */ /* 0x040fe20000400000 */
[----:B------:R-:W-:Y:S01]  /*90f0*/  F2FP.F16.E4M3.UNPACK_B R148, R148.H1 ;  /* 0x00000094ff94723e */ /* 0x000fe200030006ff */
[C---:B------:R-:W-:Y:S01]  /*9100*/  FMUL R59, R70.reuse, R66 ;  /* 0x00000042463b7220 */ /* 0x040fe20000400000 */
[----:B------:R-:W-:Y:S01]  /*9110*/  F2FP.SATFINITE.E4M3.F32.PACK_AB_MERGE_C R66, R13, R12, R14 ;  /* 0x0000000c0d42723e */ /* 0x000fe2000480700e */
        /* <DEDUP_REMOVED lines=11> */
[C---:B------:R-:W-:Y:S01]  /*91d0*/  FFMA R35, R73.reuse, R108, R35 ;  /* 0x0000006c49237223 */ /* 0x040fe20000000023 */
[C---:B------:R-:W-:Y:S01]  /*91e0*/  FMUL R36, R70.reuse, R43 ;  /* 0x0000002b46247220 */ /* 0x040fe20000400000 */
[--C-:B------:R-:W-:Y:S02]  /*91f0*/  HADD2.F32 R112, -RZ, R146.reuse.H0_H0 ;  /* 0x20000092ff707230 */ /* 0x100fe40000004100 */
[C---:B------:R-:W-:Y:S01]  /*9200*/  FMUL R39, R70.reuse, R46 ;  /* 0x0000002e46277220 */ /* 0x040fe20000400000 */
        /* <DEDUP_REMOVED lines=13> */
[C---:B------:R-:W-:Y:S01]  /*92e0*/  FMUL R46, R70.reuse, R53 ;  /* 0x00000035462e7220 */ /* 0x040fe20000400000 */
[--C-:B------:R-:W-:Y:S02]  /*92f0*/  HADD2.F32 R120, -RZ, R148.reuse.H0_H0 ;  /* 0x20000094ff787230 */ /* 0x100fe40000004100 */
[C---:B------:R-:W-:Y:S01]  /*9300*/  FMUL R50, R70.reuse, R57 ;  /* 0x0000003946327220 */ /* 0x040fe20000400000 */
[C---:B------:R-:W-:Y:S01]  /*9310*/  FMUL R51, R70.reuse, R58 ;  /* 0x0000003a46337220 */ /* 0x040fe20000400000 */
[C---:B------:R-:W-:Y:S01]  /*9320*/  FMUL R53, R70.reuse, R60 ;  /* 0x0000003c46357220 */ /* 0x040fe20000400000 */
[C---:B------:R-:W-:Y:S01]  /*9330*/  FFMA R43, R73.reuse, R116, R43 ;  /* 0x00000074492b7223 */ /* 0x040fe2000000002b */
[----:B------:R-:W-:Y:S02]  /*9340*/  HADD2.F32 R121, -RZ, R148.H1_H1 ;  /* 0x30000094ff797230 */ /* 0x000fe40000004100 */
[C---:B------:R-:W-:Y:S01]  /*9350*/  FMUL R47, R70.reuse, R54 ;  /* 0x00000036462f7220 */ /* 0x040fe20000400000 */
[C---:B------:R-:W-:Y:S01]  /*9360*/  FMUL R57, R70.reuse, R64 ;  /* 0x0000004046397220 */ /* 0x040fe20000400000 */
[C---:B------:R-:W-:Y:S01]  /*9370*/  FMUL R58, R70.reuse, R65 ;  /* 0x00000041463a7220 */ /* 0x040fe20000400000 */
[C---:B------:R-:W-:Y:S01]  /*9380*/  FMUL R60, R70.reuse, R67 ;  /* 0x00000043463c7220 */ /* 0x040fe20000400000 */
[----:B------:R-:W-:Y:S01]  /*9390*/  FFMA R44, R73, R117, R44 ;  /* 0x00000075492c7223 */ /* 0x000fe2000000002c */
[C---:B------:R-:W-:Y:S01]  /*93a0*/  FMUL R48, R70.reuse, R55 ;  /* 0x0000003746307220 */ /* 0x040fe20000400000 */
[----:B------:R-:W-:Y:S01]  /*93b0*/  F2FP.SATFINITE.E4M3.F32.PACK_AB_MERGE_C R64, R5, R4, R76 ;  /* 0x000000040540723e */ /* 0x000fe2000480704c */
[----:B------:R-:W-:Y:S01]  /*93c0*/  FFMA R45, R73, R118, R45 ;  /* 0x00000076492d7223 */ /* 0x000fe2000000002d */
[----:B------:R-:W-:Y:S01]  /*93d0*/  F2FP.SATFINITE.E4M3.F32.PACK_AB_MERGE_C R65, R9, R8, R78 ;  /* 0x000000080941723e */ /* 0x000fe2000480704e */
[----:B------:R-:W-:Y:S01]  /*93e0*/  FMUL R49, R70, R56 ;  /* 0x0000003846317220 */ /* 0x000fe20000400000 */
[----:B------:R-:W-:Y:S01]  /*93f0*/  F2FP.SATFINITE.E4M3.F32.PACK_AB_MERGE_C R67, R2, R0, R3 ;  /* 0x000000000243723e */ /* 0x000fe20004807003 */
[C---:B------:R-:W-:Y:S01]  /*9400*/  FFMA R46, R73.reuse, R119, R46 ;  /* 0x00000077492e7223 */ /* 0x040fe2000000002e */
[----:B------:R-:W-:Y:S01]  /*9410*/  F2FP.F16.E4M3.UNPACK_B R150, R150.H1 ;  /* 0x00000096ff96723e */ /* 0x000fe200030006ff */
[--C-:B------:R-:W-:Y:S02]  /*9420*/  HADD2.F32 R124, -RZ, R149.reuse.H0_H0 ;  /* 0x20000095ff7c7230 */ /* 0x100fe40000004100 */
[C---:B------:R-:W-:Y:S01]  /*9430*/  FFMA R47, R73.reuse, R120, R47 ;  /* 0x00000078492f7223 */ /* 0x040fe2000000002f */
[----:B------:R1:W-:Y:S01]  /*9440*/  STS.128 [R163+UR49+0x6200], R64 ;  /* 0x00620040a3007988 */ /* 0x0003e20008000c31 */
[----:B------:R-:W-:Y:S02]  /*9450*/  HADD2.F32 R125, -RZ, R149.H1_H1 ;  /* 0x30000095ff7d7230 */ /* 0x000fe40000004100 */
[C---:B------:R-:W-:Y:S01]  /*9460*/  FFMA R48, R73.reuse, R121, R48 ;  /* 0x0000007949307223 */ /* 0x040fe20000000030 */
[C---:B------:R-:W-:Y:S01]  /*9470*/  FFMA R49, R73.reuse, R122, R49 ;  /* 0x0000007a49317223 */ /* 0x040fe20000000031 */
[----:B------:R-:W-:Y:S01]  /*9480*/  F2FP.F16.E4M3.UNPACK_B R151, R151.H1 ;  /* 0x00000097ff97723e */ /* 0x000fe200030006ff */
[C---:B------:R-:W-:Y:S01]  /*9490*/  FFMA R50, R73.reuse, R123, R50 ;  /* 0x0000007b49327223 */ /* 0x040fe20000000032 */
[----:B------:R-:W-:Y:S01]  /*94a0*/  FMUL R54, R70, R61 ;  /* 0x0000003d46367220 */ /* 0x000fe20000400000 */
[--C-:B------:R-:W-:Y:S01]  /*94b0*/  HADD2.F32 R128, -RZ, R150.reuse.H0_H0 ;  /* 0x20000096ff807230 */ /* 0x100fe20000004100 */
[----:B------:R1:W-:Y:S01]  /*94c0*/  STS.128 [R192+0x6010], R16 ;  /* 0x00601010c0007388 */ /* 0x0003e20000000c00 */
[----:B------:R-:W-:Y:S01]  /*94d0*/  F2FP.SATFINITE.E4M3.F32.PACK_AB_MERGE_C R35, R36, R35, RZ ;  /* 0x000000232423723e */ /* 0x000fe200048070ff */
[C---:B------:R-:W-:Y:S01]  /*94e0*/  FFMA R51, R73.reuse, R124, R51 ;  /* 0x0000007c49337223 */ /* 0x040fe20000000033 */
[----:B------:R-:W-:Y:S01]  /*94f0*/  F2FP.SATFINITE.E4M3.F32.PACK_AB_MERGE_C R39, R40, R39, RZ ;  /* 0x000000272827723e */ /* 0x000fe200048070ff */
[----:B------:R-:W-:Y:S02]  /*9500*/  HADD2.F32 R129, -RZ, R150.H1_H1 ;  /* 0x30000096ff817230 */ /* 0x000fe40000004100 */
[C---:B------:R-:W-:Y:S01]  /*9510*/  FMUL R55, R70.reuse, R62 ;  /* 0x0000003e46377220 */ /* 0x040fe20000400000 */
[C---:B------:R-:W-:Y:S01]  /*9520*/  FFMA R52, R73.reuse, R125, R52 ;  /* 0x0000007d49347223 */ /* 0x040fe20000000034 */
[----:B------:R-:W-:Y:S01]  /*9530*/  FMUL R56, R70, R63 ;  /* 0x0000003f46387220 */ /* 0x000fe20000400000 */
[C---:B------:R-:W-:Y:S01]  /*9540*/  FFMA R53, R73.reuse, R126, R53 ;  /* 0x0000007e49357223 */ /* 0x040fe20000000035 */
[C---:B------:R-:W-:Y:S01]  /*9550*/  FFMA R54, R73.reuse, R127, R54 ;  /* 0x0000007f49367223 */ /* 0x040fe20000000036 */
[--C-:B------:R-:W-:Y:S02]  /*9560*/  HADD2.F32 R74, -RZ, R151.reuse.H0_H0 ;  /* 0x20000097ff4a7230 */ /* 0x100fe40000004100 */
[C---:B------:R-:W-:Y:S01]  /*9570*/  FFMA R55, R73.reuse, R128, R55 ;  /* 0x0000008049377223 */ /* 0x040fe20000000037 */
[----:B------:R-:W-:Y:S02]  /*9580*/  HADD2.F32 R131, -RZ, R151.H1_H1 ;  /* 0x30000097ff837230 */ /* 0x000fe40000004100 */
[C---:B------:R-:W-:Y:S01]  /*9590*/  FFMA R56, R73.reuse, R129, R56 ;  /* 0x0000008149387223 */ /* 0x040fe20000000038 */
[----:B------:R-:W-:Y:S01]  /*95a0*/  F2FP.SATFINITE.E4M3.F32.PACK_AB_MERGE_C R43, R44, R43, RZ ;  /* 0x0000002b2c2b723e */ /* 0x000fe200048070ff */
[C---:B------:R-:W-:Y:S01]  /*95b0*/  FFMA R57, R73.reuse, R72, R57 ;  /* 0x0000004849397223 */ /* 0x040fe20000000039 */
[C---:B------:R-:W-:Y:S01]  /*95c0*/  FFMA R58, R73.reuse, R75, R58 ;  /* 0x0000004b493a7223 */ /* 0x040fe2000000003a */
[C---:B------:R-:W-:Y:S01]  /*95d0*/  FFMA R59, R73.reuse, R74, R59 ;  /* 0x0000004a493b7223 */ /* 0x040fe2000000003b */
[----:B------:R-:W-:Y:S01]  /*95e0*/  F2FP.SATFINITE.E4M3.F32.PACK_AB_MERGE_C R33, R34, R33, R35 ;  /* 0x000000212221723e */ /* 0x000fe20004807023 */
[----:B------:R-:W-:Y:S01]  /*95f0*/  FFMA R60, R73, R131, R60 ;  /* 0x00000083493c7223 */ /* 0x000fe2000000003c */
[----:B------:R-:W-:Y:S02]  /*9600*/  F2FP.SATFINITE.E4M3.F32.PACK_AB_MERGE_C R32, R30, R29, R32 ;  /* 0x0000001d1e20723e */ /* 0x000fe40004807020 */
        /* <DEDUP_REMOVED lines=11> */
[----:B------:R-:W-:Y:S03]  /*96c0*/  IADD3 R68, PT, PT, R68, 0x1, RZ ;  /* 0x0000000144447810 */ /* 0x000fe60007ffe0ff */
        /* <DEDUP_REMOVED lines=13> */
[----:B------:R-:W-:Y:S01]  /*97a0*/  R2UR UR12, R185 ;  /* 0x00000000b90c72ca */ /* 0x000fe200000e0000 */
[----:B------:R-:W-:Y:S02]  /*97b0*/  UIADD3 UR8, UPT, UPT, UR49, 0x6200, URZ ;  /* 0x0000620031087890 */ /* 0x000fe4000fffe0ff */
[----:B--2---:R-:W-:Y:S04]  /*97c0*/  UIADD3 UR4, UP0, UPT, UR6, 0x680, URZ ;  /* 0x0000068006047890 */ /* 0x004fe8000ff1e0ff */
[----:B------:R-:W-:Y:S09]  /*97d0*/  UIADD3.X UR5, UPT, UPT, URZ, UR7, URZ, UP0, !UPT ;  /* 0x00000007ff057290 */ /* 0x000ff200087fe4ff */
[----:B------:R2:W-:Y:S01]  /*97e0*/  UTMASTG.4D.IM2COL [UR8], [UR4] ;  /* 0x00000008040073b5 */ /* 0x0005e20008058000 */
[----:B------:R0:W-:Y:S01]  /*97f0*/  UTMACMDFLUSH ;  /* 0x00000000000079b7 */ /* 0x0001e20000000000 */
[----:B--2---:R-:W-:Y:S04]  /*9800*/  DEPBAR.LE SB0, 0x1 ;  /* 0x000080400000791a */ /* 0x004fe80000000000 */
.L_x_128:
[----:B------:R-:W-:Y:S05]  /*9810*/  BSYNC.RECONVERGENT B0 ;  /* 0x0000000000007941 */ /* 0x000fea0003800200 */
.L_x_127:
[----:B------:R-:W-:Y:S01]  /*9820*/  R2UR UR5, R175 ;  /* 0x00000000af0572ca */ /* 0x000fe200000e0000 */
[----:B------:R-:W-:Y:S01]  /*9830*/  BAR.SYNC.DEFER_BLOCKING 0x1, 0x80 ;  /* 0x0042000000007b1d */ /* 0x000fe20000010000 */
[----:B------:R-:W-:Y:S01]  /*9840*/  R2UR UR4, R176 ;  /* 0x00000000b00472ca */ /* 0x000fe200000e0000 */
[----:B------:R-:W-:Y:S01]  /*9850*/  UISETP.NE.AND UP0, UPT, UR52, URZ, UPT ;  /* 0x000000ff3400728c */ /* 0x000fe2000bf05270 */
[C---:B------:R-:W-:Y:S02]  /*9860*/  ISETP.NE.AND P0, PT, R68.reuse, 0x2, PT ;  /* 0x000000024400780c */ /* 0x040fe40003f05270 */
[----:B------:R-:W-:Y:S02]  /*9870*/  LOP3.LUT R161, R161, 0x1, RZ, 0x3c, !PT ;  /* 0x00000001a1a17812 */ /* 0x000fe400078e3cff */
[----:B------:R-:W-:Y:S02]  /*9880*/  SEL R3, RZ, 0x1, P0 ;  /* 0x00000001ff037807 */ /* 0x000fe40000000000 */
[----:B------:R-:W-:Y:S02]  /*9890*/  SEL R68, R68, RZ, P0 ;  /* 0x000000ff44447207 */ /* 0x000fe40000000000 */
[----:B------:R-:W-:Y:S01]  /*98a0*/  LOP3.LUT R162, R162, R3, RZ, 0x3c, !PT ;  /* 0x00000003a2a27212 */ /* 0x000fe200078e3cff */
[----:B------:R-:W-:Y:S02]  /*98b0*/  UIADD3 UR21, UPT, UPT, UR36, UR5, URZ ;  /* 0x0000000524157290 */ /* 0x000fe4000fffe0ff */
[----:B------:R-:W-:Y:S01]  /*98c0*/  UIADD3 UR50, UPT, UPT, UR37, UR4, URZ ;  /* 0x0000000425327290 */ /* 0x000fe2000fffe0ff */
[----:B------:R-:W-:Y:S01]  /*98d0*/  UMOV UR51, UR61 ;  /* 0x0000003d00337c82 */ /* 0x000fe20008000000 */
[----:B------:R-:W-:Y:S10]  /*98e0*/  BRA.U UP0, `(.L_x_129) ;  /* 0xffffffc100fc7547 */ /* 0x000ff4000b83ffff */
[----:B------:R-:W-:Y:S05]  /*98f0*/  EXIT ;  /* 0x000000000000794d */ /* 0x000fea0003800000 */
.L_x_25:
[----:B------:R-:W-:Y:S07]  /*9900*/  MOV R0, UR9 ;  /* 0x0000000900007c02 */ /* 0x000fee0008000f00 */
.L_x_130:
[----:B-1----:R1:W2:Y:S02]  /*9910*/  SYNCS.PHASECHK.TRANS64.TRYWAIT P0, [R0+URZ+0x80], R5 ;  /* 0x00008005000075a7 */ /* 0x0022a400080011ff */
[----:B--2---:R-:W-:Y:S05]  /*9920*/  @!P0 NANOSLEEP.SYNCS 0x989680 ;  /* 0x009896800000895d */ /* 0x004fea0003900000 */
[----:B------:R-:W2:Y:S02]  /*9930*/  @!P0 SYNCS.PHASECHK.TRANS64 P0, [R0+URZ+0x80], R5 ;  /* 0x00008005000085a7 */ /* 0x000ea400080010ff */
[----:B--2---:R-:W-:Y:S05]  /*9940*/  @!P0 BRA `(.L_x_130) ;  /* 0xfffffffc00f08947 */ /* 0x004fea000383ffff */
[----:B------:R-:W-:Y:S05]  /*9950*/  BRA `(.L_x_24) ;  /* 0xffffff8000ac7947 */ /* 0x000fea000383ffff */
.L_x_32:
[----:B------:R-:W-:Y:S07]  /*9960*/  MOV R0, UR9 ;  /* 0x0000000900007c02 */ /* 0x000fee0008000f00 */
.L_x_131:
[----:B-1----:R1:W2:Y:S02]  /*9970*/  SYNCS.PHASECHK.TRANS64.TRYWAIT P0, [R0+URZ+0x80], R5 ;  /* 0x00008005000075a7 */ /* 0x0022a400080011ff */
[----:B--2---:R-:W-:Y:S05]  /*9980*/  @!P0 NANOSLEEP.SYNCS 0x989680 ;  /* 0x009896800000895d */ /* 0x004fea0003900000 */
[----:B------:R-:W2:Y:S02]  /*9990*/  @!P0 SYNCS.PHASECHK.TRANS64 P0, [R0+URZ+0x80], R5 ;  /* 0x00008005000085a7 */ /* 0x000ea400080010ff */
[----:B--2---:R-:W-:Y:S05]  /*99a0*/  @!P0 BRA `(.L_x_131) ;  /* 0xfffffffc00f08947 */ /* 0x004fea000383ffff */
[----:B------:R-:W-:Y:S05]  /*99b0*/  BRA `(.L_x_31) ;  /* 0xffffff8800087947 */ /* 0x000fea000383ffff */
.L_x_37:
[----:B------:R-:W-:-:S07]  /*99c0*/  MOV R0, UR25 ;  /* 0x0000001900007c02 */ /* 0x000fce0008000f00 */
.L_x_132:
[----:B-1----:R1:W2:Y:S02]  /*99d0*/  SYNCS.PHASECHK.TRANS64.TRYWAIT P0, [R0+URZ+0x130], R3 ;  /* 0x00013003000075a7 */ /* 0x0022a400080011ff */
[----:B--2---:R-:W-:Y:S05]  /*99e0*/  @!P0 NANOSLEEP.SYNCS 0x989680 ;  /* 0x009896800000895d */ /* 0x004fea0003900000 */
[----:B------:R-:W2:Y:S02]  /*99f0*/  @!P0 SYNCS.PHASECHK.TRANS64 P0, [R0+URZ+0x130], R3 ;  /* 0x00013003000085a7 */ /* 0x000ea400080010ff */
[----:B--2---:R-:W-:Y:S05]  /*9a00*/  @!P0 BRA `(.L_x_132) ;  /* 0xfffffffc00f08947 */ /* 0x004fea000383ffff */
[----:B------:R-:W-:Y:S05]  /*9a10*/  BRA `(.L_x_133) ;  /* 0xffffff8800d47947 */ /* 0x000fea000383ffff */
.L_x_41:
[----:B------:R-:W-:-:S07]  /*9a20*/  MOV R0, UR4 ;  /* 0x0000000400007c02 */ /* 0x000fce0008000f00 */
.L_x_134:
[----:B-1----:R1:W2:Y:S02]  /*9a30*/  SYNCS.PHASECHK.TRANS64.TRYWAIT P0, [R0+URZ], R3 ;  /* 0x00000003000075a7 */ /* 0x0022a400080011ff */
[----:B--2---:R-:W-:Y:S05]  /*9a40*/  @!P0 NANOSLEEP.SYNCS 0x989680 ;  /* 0x009896800000895d */ /* 0x004fea0003900000 */
[----:B------:R-:W2:Y:S02]  /*9a50*/  @!P0 SYNCS.PHASECHK.TRANS64 P0, [R0+URZ], R3 ;  /* 0x00000003000085a7 */ /* 0x000ea400080010ff */
[----:B--2---:R-:W-:Y:S05]  /*9a60*/  @!P0 BRA `(.L_x_134) ;  /* 0xfffffffc00f08947 */ /* 0x004fea000383ffff */
[----:B------:R-:W-:Y:S05]  /*9a70*/  BRA `(.L_x_135) ;  /* 0xffffff90006c7947 */ /* 0x000fea000383ffff */
.L_x_42:
[----:B------:R-:W-:-:S07]  /*9a80*/  MOV R0, UR5 ;  /* 0x0000000500007c02 */ /* 0x000fce0008000f00 */
.L_x_136:
[----:B-1----:R1:W2:Y:S02]  /*9a90*/  SYNCS.PHASECHK.TRANS64.TRYWAIT P0, [R0+URZ], R3 ;  /* 0x00000003000075a7 */ /* 0x0022a400080011ff */
[----:B--2---:R-:W-:Y:S05]  /*9aa0*/  @!P0 NANOSLEEP.SYNCS 0x989680 ;  /* 0x009896800000895d */ /* 0x004fea0003900000 */
[----:B------:R-:W2:Y:S02]  /*9ab0*/  @!P0 SYNCS.PHASECHK.TRANS64 P0, [R0+URZ], R3 ;  /* 0x00000003000085a7 */ /* 0x000ea400080010ff */
[----:B--2---:R-:W-:Y:S05]  /*9ac0*/  @!P0 BRA `(.L_x_136) ;  /* 0xfffffffc00f08947 */ /* 0x004fea000383ffff */
[----:B------:R-:W-:Y:S05]  /*9ad0*/  BRA `(.L_x_137) ;  /* 0xffffff90007c7947 */ /* 0x000fea000383ffff */
.L_x_43:
[----:B------:R-:W-:-:S07]  /*9ae0*/  MOV R0, UR5 ;  /* 0x0000000500007c02 */ /* 0x000fce0008000f00 */
.L_x_138:
[----:B-1----:R1:W2:Y:S02]  /*9af0*/  SYNCS.PHASECHK.TRANS64.TRYWAIT P0, [R0+URZ], R3 ;  /* 0x00000003000075a7 */ /* 0x0022a400080011ff */
[----:B--2---:R-:W-:Y:S05]  /*9b00*/  @!P0 NANOSLEEP.SYNCS 0x989680 ;  /* 0x009896800000895d */ /* 0x004fea0003900000 */
[----:B------:R-:W2:Y:S02]  /*9b10*/  @!P0 SYNCS.PHASECHK.TRANS64 P0, [R0+URZ], R3 ;  /* 0x00000003000085a7 */ /* 0x000ea400080010ff */
[----:B--2---:R-:W-:Y:S05]  /*9b20*/  @!P0 BRA `(.L_x_138) ;  /* 0xfffffffc00f08947 */ /* 0x004fea000383ffff */
[----:B------:R-:W-:Y:S05]  /*9b30*/  BRA `(.L_x_139) ;  /* 0xffffff90008c7947 */ /* 0x000fea000383ffff */
.L_x_44:
[----:B------:R-:W-:-:S07]  /*9b40*/  MOV R0, UR5 ;  /* 0x0000000500007c02 */ /* 0x000fce0008000f00 */
.L_x_140:
[----:B-1----:R1:W2:Y:S02]  /*9b50*/  SYNCS.PHASECHK.TRANS64.TRYWAIT P0, [R0+URZ], R3 ;  /* 0x00000003000075a7 */ /* 0x0022a400080011ff */
[----:B--2---:R-:W-:Y:S05]  /*9b60*/  @!P0 NANOSLEEP.SYNCS 0x989680 ;  /* 0x009896800000895d */ /* 0x004fea0003900000 */
[----:B------:R-:W2:Y:S02]  /*9b70*/  @!P0 SYNCS.PHASECHK.TRANS64 P0, [R0+URZ], R3 ;  /* 0x00000003000085a7 */ /* 0x000ea400080010ff */
[----:B--2---:R-:W-:Y:S05]  /*9b80*/  @!P0 BRA `(.L_x_140) ;  /* 0xfffffffc00f08947 */ /* 0x004fea000383ffff */
[----:B------:R-:W-:Y:S05]  /*9b90*/  BRA `(.L_x_141) ;  /* 0xffffff90009c7947 */ /* 0x000fea000383ffff */
.L_x_45:
[----:B------:R-:W-:-:S07]  /*9ba0*/  MOV R0, UR5 ;  /* 0x0000000500007c02 */ /* 0x000fce0008000f00 */
.L_x_142:
[----:B-1----:R1:W2:Y:S02]  /*9bb0*/  SYNCS.PHASECHK.TRANS64.TRYWAIT P0, [R0+URZ], R3 ;  /* 0x00000003000075a7 */ /* 0x0022a400080011ff */
[----:B--2---:R-:W-:Y:S05]  /*9bc0*/  @!P0 NANOSLEEP.SYNCS 0x989680 ;  /* 0x009896800000895d */ /* 0x004fea0003900000 */
[----:B------:R-:W2:Y:S02]  /*9bd0*/  @!P0 SYNCS.PHASECHK.TRANS64 P0, [R0+URZ], R3 ;  /* 0x00000003000085a7 */ /* 0x000ea400080010ff */
[----:B--2---:R-:W-:Y:S05]  /*9be0*/  @!P0 BRA `(.L_x_142) ;  /* 0xfffffffc00f08947 */ /* 0x004fea000383ffff */
[----:B------:R-:W-:Y:S05]  /*9bf0*/  BRA `(.L_x_143) ;  /* 0xffffff9000ac7947 */ /* 0x000fea000383ffff */
.L_x_46:
[----:B------:R-:W-:-:S07]  /*9c00*/  MOV R0, UR5 ;  /* 0x0000000500007c02 */ /* 0x000fce0008000f00 */
.L_x_144:
[----:B-1----:R1:W2:Y:S02]  /*9c10*/  SYNCS.PHASECHK.TRANS64.TRYWAIT P0, [R0+URZ], R3 ;  /* 0x00000003000075a7 */ /* 0x0022a400080011ff */
[----:B--2---:R-:W-:Y:S05]  /*9c20*/  @!P0 NANOSLEEP.SYNCS 0x989680 ;  /* 0x009896800000895d */ /* 0x004fea0003900000 */
[----:B------:R-:W2:Y:S02]  /*9c30*/  @!P0 SYNCS.PHASECHK.TRANS64 P0, [R0+URZ], R3 ;  /* 0x00000003000085a7 */ /* 0x000ea400080010ff */
[----:B--2---:R-:W-:Y:S05]  /*9c40*/  @!P0 BRA `(.L_x_144) ;  /* 0xfffffffc00f08947 */ /* 0x004fea000383ffff */
[----:B------:R-:W-:Y:S05]  /*9c50*/  BRA `(.L_x_145) ;  /* 0xffffff9000bc7947 */ /* 0x000fea000383ffff */
.L_x_47:
[----:B------:R-:W-:-:S07]  /*9c60*/  MOV R0, UR5 ;  /* 0x0000000500007c02 */ /* 0x000fce0008000f00 */
.L_x_146:
[----:B-1----:R1:W2:Y:S02]  /*9c70*/  SYNCS.PHASECHK.TRANS64.TRYWAIT P0, [R0+URZ], R3 ;  /* 0x00000003000075a7 */ /* 0x0022a400080011ff */
[----:B--2---:R-:W-:Y:S05]  /*9c80*/  @!P0 NANOSLEEP.SYNCS 0x989680 ;  /* 0x009896800000895d */ /* 0x004fea0003900000 */
[----:B------:R-:W2:Y:S02]  /*9c90*/  @!P0 SYNCS.PHASECHK.TRANS64 P0, [R0+URZ], R3 ;  /* 0x00000003000085a7 */ /* 0x000ea400080010ff */
[----:B--2---:R-:W-:Y:S05]  /*9ca0*/  @!P0 BRA `(.L_x_146) ;  /* 0xfffffffc00f08947 */ /* 0x004fea000383ffff */
[----:B------:R-:W-:Y:S05]  /*9cb0*/  BRA `(.L_x_147) ;  /* 0xffffff9000cc7947 */ /* 0x000fea000383ffff */
.L_x_48:
[----:B------:R-:W-:-:S07]  /*9cc0*/  MOV R0, UR5 ;  /* 0x0000000500007c02 */ /* 0x000fce0008000f00 */
.L_x_148:
[----:B-1----:R1:W2:Y:S02]  /*9cd0*/  SYNCS.PHASECHK.TRANS64.TRYWAIT P0, [R0+URZ], R3 ;  /* 0x00000003000075a7 */ /* 0x0022a400080011ff */
[----:B--2---:R-:W-:Y:S05]  /*9ce0*/  @!P0 NANOSLEEP.SYNCS 0x989680 ;  /* 0x009896800000895d */ /* 0x004fea0003900000 */
[----:B------:R-:W2:Y:S02]  /*9cf0*/  @!P0 SYNCS.PHASECHK.TRANS64 P0, [R0+URZ], R3 ;  /* 0x00000003000085a7 */ /* 0x000ea400080010ff */
[----:B--2---:R-:W-:Y:S05]  /*9d00*/  @!P0 BRA `(.L_x_148) ;  /* 0xfffffffc00f08947 */ /* 0x004fea000383ffff */
[----:B------:R-:W-:Y:S05]  /*9d10*/  BRA `(.L_x_149) ;  /* 0xffffff9000dc7947 */ /* 0x000fea000383ffff */
.L_x_49:
[----:B------:R-:W-:-:S07]  /*9d20*/  MOV R0, UR5 ;  /* 0x0000000500007c02 */ /* 0x000fce0008000f00 */
.L_x_150:
[----:B-1----:R1:W2:Y:S02]  /*9d30*/  SYNCS.PHASECHK.TRANS64.TRYWAIT P0, [R0+URZ], R3 ;  /* 0x00000003000075a7 */ /* 0x0022a400080011ff */
[----:B--2---:R-:W-:Y:S05]  /*9d40*/  @!P0 NANOSLEEP.SYNCS 0x989680 ;  /* 0x009896800000895d */ /* 0x004fea0003900000 */
[----:B------:R-:W2:Y:S02]  /*9d50*/  @!P0 SYNCS.PHASECHK.TRANS64 P0, [R0+URZ], R3 ;  /* 0x00000003000085a7 */ /* 0x000ea400080010ff */
[----:B--2---:R-:W-:Y:S05]  /*9d60*/  @!P0 BRA `(.L_x_150) ;  /* 0xfffffffc00f08947 */ /* 0x004fea000383ffff */
[----:B------:R-:W-:Y:S05]  /*9d70*/  BRA `(.L_x_151) ;  /* 0xffffff9000ec7947 */ /* 0x000fea000383ffff */
.L_x_50:
[----:B------:R-:W-:-:S07]  /*9d80*/  MOV R0, UR5 ;  /* 0x0000000500007c02 */ /* 0x000fce0008000f00 */
.L_x_152:
[----:B-1----:R1:W2:Y:S02]  /*9d90*/  SYNCS.PHASECHK.TRANS64.TRYWAIT P0, [R0+URZ], R3 ;  /* 0x00000003000075a7 */ /* 0x0022a400080011ff */
[----:B--2---:R-:W-:Y:S05]  /*9da0*/  @!P0 NANOSLEEP.SYNCS 0x989680 ;  /* 0x009896800000895d */ /* 0x004fea0003900000 */
[----:B------:R-:W2:Y:S02]  /*9db0*/  @!P0 SYNCS.PHASECHK.TRANS64 P0, [R0+URZ], R3 ;  /* 0x00000003000085a7 */ /* 0x000ea400080010ff */
[----:B--2---:R-:W-:Y:S05]  /*9dc0*/  @!P0 BRA `(.L_x_152) ;  /* 0xfffffffc00f08947 */ /* 0x004fea000383ffff */
[----:B------:R-:W-:Y:S05]  /*9dd0*/  BRA `(.L_x_153) ;  /* 0xffffff9000fc7947 */ /* 0x000fea000383ffff */
.L_x_51:
[----:B------:R-:W-:-:S07]  /*9de0*/  MOV R0, UR5 ;  /* 0x0000000500007c02 */ /* 0x000fce0008000f00 */
.L_x_154:
[----:B-1----:R1:W2:Y:S02]  /*9df0*/  SYNCS.PHASECHK.TRANS64.TRYWAIT P0, [R0+URZ], R3 ;  /* 0x00000003000075a7 */ /* 0x0022a400080011ff */
[----:B--2---:R-:W-:Y:S05]  /*9e00*/  @!P0 NANOSLEEP.SYNCS 0x989680 ;  /* 0x009896800000895d */ /* 0x004fea0003900000 */
[----:B------:R-:W2:Y:S02]  /*9e10*/  @!P0 SYNCS.PHASECHK.TRANS64 P0, [R0+URZ], R3 ;  /* 0x00000003000085a7 */ /* 0x000ea400080010ff */
[----:B--2---:R-:W-:Y:S05]  /*9e20*/  @!P0 BRA `(.L_x_154) ;  /* 0xfffffffc00f08947 */ /* 0x004fea000383ffff */
[----:B------:R-:W-:Y:S05]  /*9e30*/  BRA `(.L_x_155) ;  /* 0xffffff94000c7947 */ /* 0x000fea000383ffff */
.L_x_52:
[----:B------:R-:W-:-:S07]  /*9e40*/  MOV R0, UR5 ;  /* 0x0000000500007c02 */ /* 0x000fce0008000f00 */
.L_x_156:
[----:B-1----:R1:W2:Y:S02]  /*9e50*/  SYNCS.PHASECHK.TRANS64.TRYWAIT P0, [R0+URZ], R3 ;  /* 0x00000003000075a7 */ /* 0x0022a400080011ff */
[----:B--2---:R-:W-:Y:S05]  /*9e60*/  @!P0 NANOSLEEP.SYNCS 0x989680 ;  /* 0x009896800000895d */ /* 0x004fea0003900000 */
[----:B------:R-:W2:Y:S02]  /*9e70*/  @!P0 SYNCS.PHASECHK.TRANS64 P0, [R0+URZ], R3 ;  /* 0x00000003000085a7 */ /* 0x000ea400080010ff */
[----:B--2---:R-:W-:Y:S05]  /*9e80*/  @!P0 BRA `(.L_x_156) ;  /* 0xfffffffc00f08947 */ /* 0x004fea000383ffff */
[----:B------:R-:W-:Y:S05]  /*9e90*/  BRA `(.L_x_157) ;  /* 0xffffff94001c7947 */ /* 0x000fea000383ffff */
.L_x_53:
[----:B------:R-:W-:-:S07]  /*9ea0*/  MOV R0, UR5 ;  /* 0x0000000500007c02 */ /* 0x000fce0008000f00 */
.L_x_158:
[----:B-1----:R1:W2:Y:S02]  /*9eb0*/  SYNCS.PHASECHK.TRANS64.TRYWAIT P0, [R0+URZ], R3 ;  /* 0x00000003000075a7 */ /* 0x0022a400080011ff */
[----:B--2---:R-:W-:Y:S05]  /*9ec0*/  @!P0 NANOSLEEP.SYNCS 0x989680 ;  /* 0x009896800000895d */ /* 0x004fea0003900000 */
[----:B------:R-:W2:Y:S02]  /*9ed0*/  @!P0 SYNCS.PHASECHK.TRANS64 P0, [R0+URZ], R3 ;  /* 0x00000003000085a7 */ /* 0x000ea400080010ff */
[----:B--2---:R-:W-:Y:S05]  /*9ee0*/  @!P0 BRA `(.L_x_158) ;  /* 0xfffffffc00f08947 */ /* 0x004fea000383ffff */
[----:B------:R-:W-:Y:S05]  /*9ef0*/  BRA `(.L_x_159) ;  /* 0xffffff94002c7947 */ /* 0x000fea000383ffff */
.L_x_54:
[----:B------:R-:W-:-:S07]  /*9f00*/  MOV R0, UR5 ;  /* 0x0000000500007c02 */ /* 0x000fce0008000f00 */
.L_x_160:
[----:B-1----:R1:W2:Y:S02]  /*9f10*/  SYNCS.PHASECHK.TRANS64.TRYWAIT P0, [R0+URZ], R3 ;  /* 0x00000003000075a7 */ /* 0x0022a400080011ff */
[----:B--2---:R-:W-:Y:S05]  /*9f20*/  @!P0 NANOSLEEP.SYNCS 0x989680 ;  /* 0x009896800000895d */ /* 0x004fea0003900000 */
[----:B------:R-:W2:Y:S02]  /*9f30*/  @!P0 SYNCS.PHASECHK.TRANS64 P0, [R0+URZ], R3 ;  /* 0x00000003000085a7 */ /* 0x000ea400080010ff */
[----:B--2---:R-:W-:Y:S05]  /*9f40*/  @!P0 BRA `(.L_x_160) ;  /* 0xfffffffc00f08947 */ /* 0x004fea000383ffff */
[----:B------:R-:W-:Y:S05]  /*9f50*/  BRA `(.L_x_161) ;  /* 0xffffff94003c7947 */ /* 0x000fea000383ffff */
.L_x_55:
[----:B------:R-:W-:-:S07]  /*9f60*/  MOV R0, UR5 ;  /* 0x0000000500007c02 */ /* 0x000fce0008000f00 */
.L_x_162:
[----:B-1----:R1:W2:Y:S02]  /*9f70*/  SYNCS.PHASECHK.TRANS64.TRYWAIT P0, [R0+URZ], R3 ;  /* 0x00000003000075a7 */ /* 0x0022a400080011ff */
[----:B--2---:R-:W-:Y:S05]  /*9f80*/  @!P0 NANOSLEEP.SYNCS 0x989680 ;  /* 0x009896800000895d */ /* 0x004fea0003900000 */
[----:B------:R-:W2:Y:S02]  /*9f90*/  @!P0 SYNCS.PHASECHK.TRANS64 P0, [R0+URZ], R3 ;  /* 0x00000003000085a7 */ /* 0x000ea400080010ff */
[----:B--2---:R-:W-:Y:S05]  /*9fa0*/  @!P0 BRA `(.L_x_162) ;  /* 0xfffffffc00f08947 */ /* 0x004fea000383ffff */
[----:B------:R-:W-:Y:S05]  /*9fb0*/  BRA `(.L_x_163) ;  /* 0xffffff94004c7947 */ /* 0x000fea000383ffff */
.L_x_58:
[----:B------:R-:W-:-:S07]  /*9fc0*/  MOV R4, UR4 ;  /* 0x0000000400047c02 */ /* 0x000fce0008000f00 */
.L_x_164:
[----:B--2---:R2:W3:Y:S02]  /*9fd0*/  SYNCS.PHASECHK.TRANS64.TRYWAIT P1, [R4+URZ+0x138], R7 ;  /* 0x00013807040075a7 */ /* 0x0044e400080211ff */
[----:B---3--:R-:W-:Y:S05]  /*9fe0*/  @!P1 NANOSLEEP.SYNCS 0x989680 ;  /* 0x009896800000995d */ /* 0x008fea0003900000 */
[----:B------:R-:W3:Y:S02]  /*9ff0*/  @!P1 SYNCS.PHASECHK.TRANS64 P1, [R4+URZ+0x138], R7 ;  /* 0x00013807040095a7 */ /* 0x000ee400080210ff */
[----:B---3--:R-:W-:Y:S05]  /*a000*/  @!P1 BRA `(.L_x_164) ;  /* 0xfffffffc00f09947 */ /* 0x008fea000383ffff */
[----:B------:R-:W-:Y:S05]  /*a010*/  BRA `(.L_x_165) ;  /* 0xffffff9400b47947 */ /* 0x000fea000383ffff */
.L_x_59:
[----:B--2---:R-:W-:-:S07]  /*a020*/  MOV R4, UR4 ;  /* 0x0000000400047c02 */ /* 0x004fce0008000f00 */
.L_x_166:
[----:B--2---:R2:W3:Y:S02]  /*a030*/  SYNCS.PHASECHK.TRANS64.TRYWAIT P1, [R4+URZ+0x130], R5 ;  /* 0x00013005040075a7 */ /* 0x0044e400080211ff */
[----:B---3--:R-:W-:Y:S05]  /*a040*/  @!P1 NANOSLEEP.SYNCS 0x989680 ;  /* 0x009896800000995d */ /* 0x008fea0003900000 */
[----:B------:R-:W3:Y:S02]  /*a050*/  @!P1 SYNCS.PHASECHK.TRANS64 P1, [R4+URZ+0x130], R5 ;  /* 0x00013005040095a7 */ /* 0x000ee400080210ff */
[----:B---3--:R-:W-:Y:S05]  /*a060*/  @!P1 BRA `(.L_x_166) ;  /* 0xfffffffc00f09947 */ /* 0x008fea000383ffff */
[----:B------:R-:W-:Y:S05]  /*a070*/  BRA `(.L_x_167) ;  /* 0xffffff9400bc7947 */ /* 0x000fea000383ffff */
.L_x_69:
[----:B--2---:R-:W-:-:S04]  /*a080*/  MOV R5, UR5 ;  /* 0x0000000500057c02 */ /* 0x004fc80008000f00 */
[----:B------:R2:W3:Y:S03]  /*a090*/  SYNCS.PHASECHK.TRANS64.TRYWAIT P0, [R5+URZ+0x8], R6 ;  /* 0x00000806050075a7 */ /* 0x0004e600080011ff */
[----:B---3--:R-:W-:Y:S05]  /*a0a0*/  @!P0 NANOSLEEP.SYNCS 0x989680 ;  /* 0x009896800000895d */ /* 0x008fea0003900000 */
[----:B------:R-:W3:Y:S02]  /*a0b0*/  @!P0 SYNCS.PHASECHK.TRANS64 P0, [R5+URZ+0x8], R6 ;  /* 0x00000806050085a7 */ /* 0x000ee400080010ff */
[----:B---3--:R-:W-:Y:S05]  /*a0c0*/  @!P0 BRA `(.L_x_69) ;  /* 0xfffffffc00ec8947 */ /* 0x008fea000383ffff */
[----:B------:R-:W-:Y:S05]  /*a0d0*/  BRA `(.L_x_68) ;  /* 0xffffff9800847947 */ /* 0x000fea000383ffff */
.L_x_71:
[----:B------:R-:W-:Y:S01]  /*a0e0*/  BSSY B0, `(.L_x_168) ;  /* 0x0000006000007945 */ /* 0x000fe20003800000 */
[----:B------:R-:W-:-:S07]  /*a0f0*/  MOV R15, 0xffffffff ;  /* 0xffffffff000f7802 */ /* 0x000fce0000000f00 */
[----:B-12--5:R-:W-:Y:S05]  /*a100*/  WARPSYNC.COLLECTIVE R15, `(.L_x_169) ;  /* 0x000000000f0c7348 */ /* 0x026fea0003c00000 */
[----:B------:R-:W-:Y:S02]  /*a110*/  ELECT P6, UR79, PT ;  /* 0x00000000004f782f */ /* 0x000fe400038c0000 */
[----:B------:R-:W-:Y:S01]  /*a120*/  MOV R14, UR79 ;  /* 0x0000004f000e7c02 */ /* 0x000fe20008000f00 */
[----:B-12--5:R-:W-:Y:S10]  /*a130*/  ENDCOLLECTIVE ;  /* 0x000000000000791b */ /* 0x026ff40003800000 */
.L_x_169:
[----:B------:R-:W-:Y:S05]  /*a140*/  BSYNC B0 ;  /* 0x0000000000007941 */ /* 0x000fea0003800000 */
.L_x_168:
[----:B------:R-:W-:Y:S05]  /*a150*/  BRA `(.L_x_170) ;  /* 0xffffff9800b47947 */ /* 0x000fea000383ffff */
.L_x_73:
[----:B--2---:R-:W-:-:S04]  /*a160*/  MOV R3, UR5 ;  /* 0x0000000500037c02 */ /* 0x004fc80008000f00 */
[----:B------:R2:W3:Y:S03]  /*a170*/  SYNCS.PHASECHK.TRANS64.TRYWAIT P0, [R3+URZ+0x8], R4 ;  /* 0x00000804030075a7 */ /* 0x0004e600080011ff */
[----:B---3--:R-:W-:Y:S05]  /*a180*/  @!P0 NANOSLEEP.SYNCS 0x989680 ;  /* 0x009896800000895d */ /* 0x008fea0003900000 */
[----:B------:R-:W3:Y:S02]  /*a190*/  @!P0 SYNCS.PHASECHK.TRANS64 P0, [R3+URZ+0x8], R4 ;  /* 0x00000804030085a7 */ /* 0x000ee400080010ff */
[----:B---3--:R-:W-:Y:S05]  /*a1a0*/  @!P0 BRA `(.L_x_73) ;  /* 0xfffffffc00ec8947 */ /* 0x008fea000383ffff */
[----:B------:R-:W-:Y:S05]  /*a1b0*/  BRA `(.L_x_72) ;  /* 0xffffff9800b87947 */ /* 0x000fea000383ffff */
.L_x_74:
[----:B------:R-:W-:-:S07]  /*a1c0*/  MOV R4, UR17 ;  /* 0x0000001100047c02 */ /* 0x000fce0008000f00 */
.L_x_171:
[----:B-1----:R1:W2:Y:S02]  /*a1d0*/  SYNCS.PHASECHK.TRANS64.TRYWAIT P0, [R4+URZ+0x130], R5 ;  /* 0x00013005040075a7 */ /* 0x0022a400080011ff */
[----:B--2---:R-:W-:Y:S05]  /*a1e0*/  @!P0 NANOSLEEP.SYNCS 0x989680 ;  /* 0x009896800000895d */ /* 0x004fea0003900000 */
[----:B------:R-:W2:Y:S02]  /*a1f0*/  @!P0 SYNCS.PHASECHK.TRANS64 P0, [R4+URZ+0x130], R5 ;  /* 0x00013005040085a7 */ /* 0x000ea400080010ff */
[----:B--2---:R-:W-:Y:S05]  /*a200*/  @!P0 BRA `(.L_x_171) ;  /* 0xfffffffc00f08947 */ /* 0x004fea000383ffff */
[----:B------:R-:W-:Y:S05]  /*a210*/  BRA `(.L_x_172) ;  /* 0xffffff9c00a47947 */ /* 0x000fea000383ffff */
.L_x_76:
[----:B------:R-:W-:-:S07]  /*a220*/  MOV R4, UR22 ;  /* 0x0000001600047c02 */ /* 0x000fce0008000f00 */
.L_x_173:
[----:B-1----:R1:W2:Y:S02]  /*a230*/  SYNCS.PHASECHK.TRANS64.TRYWAIT P0, [R4+URZ+0x150], R5 ;  /* 0x00015005040075a7 */ /* 0x0022a400080011ff */
[----:B--2---:R-:W-:Y:S05]  /*a240*/  @!P0 NANOSLEEP.SYNCS 0x989680 ;  /* 0x009896800000895d */ /* 0x004fea0003900000 */
[----:B------:R-:W2:Y:S02]  /*a250*/  @!P0 SYNCS.PHASECHK.TRANS64 P0, [R4+URZ+0x150], R5 ;  /* 0x00015005040085a7 */ /* 0x000ea400080010ff */
[----:B--2---:R-:W-:Y:S05]  /*a260*/  @!P0 BRA `(.L_x_173) ;  /* 0xfffffffc00f08947 */ /* 0x004fea000383ffff */
[----:B------:R-:W-:Y:S05]  /*a270*/  BRA `(.L_x_75) ;  /* 0xffffff9c00c47947 */ /* 0x000fea000383ffff */
.L_x_80:
[----:B-1----:R-:W-:Y:S07]  /*a280*/  MOV R4, UR10 ;  /* 0x0000000a00047c02 */ /* 0x002fee0008000f00 */
.L_x_174:
[----:B-1----:R1:W2:Y:S02]  /*a290*/  SYNCS.PHASECHK.TRANS64.TRYWAIT P0, [R4+URZ], R7 ;  /* 0x00000007040075a7 */ /* 0x0022a400080011ff */
[----:B--2---:R-:W-:Y:S05]  /*a2a0*/  @!P0 NANOSLEEP.SYNCS 0x989680 ;  /* 0x009896800000895d */ /* 0x004fea0003900000 */
[----:B------:R-:W2:Y:S02]  /*a2b0*/  @!P0 SYNCS.PHASECHK.TRANS64 P0, [R4+URZ], R7 ;  /* 0x00000007040085a7 */ /* 0x000ea400080010ff */
[----:B--2---:R-:W-:Y:S05]  /*a2c0*/  @!P0 BRA `(.L_x_174) ;  /* 0xfffffffc00f08947 */ /* 0x004fea000383ffff */
[----:B------:R-:W-:Y:S05]  /*a2d0*/  BRA `(.L_x_79) ;  /* 0xffffff9c00e87947 */ /* 0x000fea000383ffff */
.L_x_84:
[----:B--2---:R-:W-:-:S07]  /*a2e0*/  MOV R0, UR4 ;  /* 0x0000000400007c02 */ /* 0x004fce0008000f00 */
.L_x_175:
[----:B-1----:R1:W2:Y:S02]  /*a2f0*/  SYNCS.PHASECHK.TRANS64.TRYWAIT P0, [R0+URZ], R5 ;  /* 0x00000005000075a7 */ /* 0x0022a400080011ff */
[----:B--2---:R-:W-:Y:S05]  /*a300*/  @!P0 NANOSLEEP.SYNCS 0x989680 ;  /* 0x009896800000895d */ /* 0x004fea0003900000 */
[----:B------:R-:W2:Y:S02]  /*a310*/  @!P0 SYNCS.PHASECHK.TRANS64 P0, [R0+URZ], R5 ;  /* 0x00000005000085a7 */ /* 0x000ea400080010ff */
[----:B--2---:R-:W-:Y:S05]  /*a320*/  @!P0 BRA `(.L_x_175) ;  /* 0xfffffffc00f08947 */ /* 0x004fea000383ffff */
[----:B------:R-:W-:Y:S05]  /*a330*/  BRA `(.L_x_176) ;  /* 0xffffffa000c07947 */ /* 0x000fea000383ffff */
.L_x_87:
[----:B------:R-:W-:-:S07]  /*a340*/  MOV R0, UR17 ;  /* 0x0000001100007c02 */ /* 0x000fce0008000f00 */
.L_x_177:
[----:B-1----:R1:W2:Y:S02]  /*a350*/  SYNCS.PHASECHK.TRANS64.TRYWAIT P1, [R0+URZ+0x160], R5 ;  /* 0x00016005000075a7 */ /* 0x0022a400080211ff */
[----:B--2---:R-:W-:Y:S05]  /*a360*/  @!P1 NANOSLEEP.SYNCS 0x989680 ;  /* 0x009896800000995d */ /* 0x004fea0003900000 */
[----:B------:R-:W2:Y:S02]  /*a370*/  @!P1 SYNCS.PHASECHK.TRANS64 P1, [R0+URZ+0x160], R5 ;  /* 0x00016005000095a7 */ /* 0x000ea400080210ff */
[----:B--2---:R-:W-:Y:S05]  /*a380*/  @!P1 BRA `(.L_x_177) ;  /* 0xfffffffc00f09947 */ /* 0x004fea000383ffff */
[----:B------:R-:W-:Y:S05]  /*a390*/  BRA `(.L_x_178) ;  /* 0xffffffa4000c7947 */ /* 0x000fea000383ffff */
.L_x_92:
[----:B------:R-:W-:Y:S07]  /*a3a0*/  MOV R2, UR25 ;  /* 0x0000001900027c02 */ /* 0x000fee0008000f00 */
.L_x_179:
[----:B--2---:R2:W3:Y:S02]  /*a3b0*/  SYNCS.PHASECHK.TRANS64.TRYWAIT P0, [R2+URZ+0x130], R3 ;  /* 0x00013003020075a7 */ /* 0x0044e400080011ff */
[----:B---3--:R-:W-:Y:S05]  /*a3c0*/  @!P0 NANOSLEEP.SYNCS 0x989680 ;  /* 0x009896800000895d */ /* 0x008fea0003900000 */
[----:B------:R-:W3:Y:S02]  /*a3d0*/  @!P0 SYNCS.PHASECHK.TRANS64 P0, [R2+URZ+0x130], R3 ;  /* 0x00013003020085a7 */ /* 0x000ee400080010ff */
[----:B---3--:R-:W-:Y:S05]  /*a3e0*/  @!P0 BRA `(.L_x_179) ;  /* 0xfffffffc00f08947 */ /* 0x008fea000383ffff */
[----:B------:R-:W-:Y:S05]  /*a3f0*/  BRA `(.L_x_180) ;  /* 0xffffffa8004c7947 */ /* 0x000fea000383ffff */
.L_x_95:
[----:B------:R-:W-:Y:S07]  /*a400*/  MOV R2, UR25 ;  /* 0x0000001900027c02 */ /* 0x000fee0008000f00 */
.L_x_181:
[----:B-1----:R1:W2:Y:S02]  /*a410*/  SYNCS.PHASECHK.TRANS64.TRYWAIT P2, [R2+URZ+0x128], R3 ;  /* 0x00012803020075a7 */ /* 0x0022a400080411ff */
[----:B--2---:R-:W-:Y:S05]  /*a420*/  @!P2 NANOSLEEP.SYNCS 0x989680 ;  /* 0x009896800000a95d */ /* 0x004fea0003900000 */
[----:B------:R-:W2:Y:S02]  /*a430*/  @!P2 SYNCS.PHASECHK.TRANS64 P2, [R2+URZ+0x128], R3 ;  /* 0x000128030200a5a7 */ /* 0x000ea400080410ff */
[----:B--2---:R-:W-:Y:S05]  /*a440*/  @!P2 BRA `(.L_x_181) ;  /* 0xfffffffc00f0a947 */ /* 0x004fea000383ffff */
[----:B------:R-:W-:Y:S05]  /*a450*/  BRA `(.L_x_94) ;  /* 0xffffffac00b07947 */ /* 0x000fea000383ffff */
.L_x_98:
[----:B-1----:R-:W-:Y:S07]  /*a460*/  MOV R3, UR25 ;  /* 0x0000001900037c02 */ /* 0x002fee0008000f00 */
.L_x_182:
[----:B-1----:R1:W2:Y:S02]  /*a470*/  SYNCS.PHASECHK.TRANS64.TRYWAIT P1, [R3+URZ+0x110], R8 ;  /* 0x00011008030075a7 */ /* 0x0022a400080211ff */
[----:B--2---:R-:W-:Y:S05]  /*a480*/  @!P1 NANOSLEEP.SYNCS 0x989680 ;  /* 0x009896800000995d */ /* 0x004fea0003900000 */
[----:B------:R-:W2:Y:S02]  /*a490*/  @!P1 SYNCS.PHASECHK.TRANS64 P1, [R3+URZ+0x110], R8 ;  /* 0x00011008030095a7 */ /* 0x000ea400080210ff */
[----:B--2---:R-:W-:Y:S05]  /*a4a0*/  @!P1 BRA `(.L_x_182) ;  /* 0xfffffffc00f09947 */ /* 0x004fea000383ffff */
[----:B------:R-:W-:Y:S05]  /*a4b0*/  BRA `(.L_x_183) ;  /* 0xffffffb000407947 */ /* 0x000fea000383ffff */
.L_x_99:
[----:B------:R-:W-:Y:S07]  /*a4c0*/  MOV R3, UR25 ;  /* 0x0000001900037c02 */ /* 0x000fee0008000f00 */
.L_x_184:
[----:B-1----:R1:W2:Y:S02]  /*a4d0*/  SYNCS.PHASECHK.TRANS64.TRYWAIT P0, [R3+URZ+0x118], R8 ;  /* 0x00011808030075a7 */ /* 0x0022a400080011ff */
[----:B--2---:R-:W-:Y:S05]  /*a4e0*/  @!P0 NANOSLEEP.SYNCS 0x989680 ;  /* 0x009896800000895d */ /* 0x004fea0003900000 */
[----:B------:R-:W2:Y:S02]  /*a4f0*/  @!P0 SYNCS.PHASECHK.TRANS64 P0, [R3+URZ+0x118], R8 ;  /* 0x00011808030085a7 */ /* 0x000ea400080010ff */
[----:B--2---:R-:W-:Y:S05]  /*a500*/  @!P0 BRA `(.L_x_184) ;  /* 0xfffffffc00f08947 */ /* 0x004fea000383ffff */
[----:B------:R-:W-:Y:S05]  /*a510*/  BRA `(.L_x_185) ;  /* 0xffffffb000807947 */ /* 0x000fea000383ffff */
.L_x_101:
[----:B--2---:R-:W-:-:S07]  /*a520*/  MOV R0, UR25 ;  /* 0x0000001900007c02 */ /* 0x004fce0008000f00 */
.L_x_186:
[----:B-1----:R1:W2:Y:S02]  /*a530*/  SYNCS.PHASECHK.TRANS64.TRYWAIT P0, [R0+URZ+0x110], R3 ;  /* 0x00011003000075a7 */ /* 0x0022a400080011ff */
[----:B--2---:R-:W-:Y:S05]  /*a540*/  @!P0 NANOSLEEP.SYNCS 0x989680 ;  /* 0x009896800000895d */ /* 0x004fea0003900000 */
[----:B------:R-:W2:Y:S02]  /*a550*/  @!P0 SYNCS.PHASECHK.TRANS64 P0, [R0+URZ+0x110], R3 ;  /* 0x00011003000085a7 */ /* 0x000ea400080010ff */
[----:B--2---:R-:W-:Y:S05]  /*a560*/  @!P0 BRA `(.L_x_186) ;  /* 0xfffffffc00f08947 */ /* 0x004fea000383ffff */
[----:B------:R-:W-:Y:S05]  /*a570*/  BRA `(.L_x_187) ;  /* 0xffffffb000ec7947 */ /* 0x000fea000383ffff */
.L_x_103:
[----:B------:R-:W-:Y:S07]  /*a580*/  MOV R0, UR49 ;  /* 0x0000003100007c02 */ /* 0x000fee0008000f00 */
.L_x_188:
[----:B--2---:R2:W3:Y:S02]  /*a590*/  SYNCS.PHASECHK.TRANS64.TRYWAIT P0, [R0+URZ+0x130], R3 ;  /* 0x00013003000075a7 */ /* 0x0044e400080011ff */
[----:B---3--:R-:W-:Y:S05]  /*a5a0*/  @!P0 NANOSLEEP.SYNCS 0x989680 ;  /* 0x009896800000895d */ /* 0x008fea0003900000 */
[----:B------:R-:W3:Y:S02]  /*a5b0*/  @!P0 SYNCS.PHASECHK.TRANS64 P0, [R0+URZ+0x130], R3 ;  /* 0x00013003000085a7 */ /* 0x000ee400080010ff */
[----:B---3--:R-:W-:Y:S05]  /*a5c0*/  @!P0 BRA `(.L_x_188) ;  /* 0xfffffffc00f08947 */ /* 0x008fea000383ffff */
[----:B------:R-:W-:Y:S05]  /*a5d0*/  BRA `(.L_x_189) ;  /* 0xffffffb400cc7947 */ /* 0x000fea000383ffff */
.L_x_114:
[----:B---3--:R3:W1:Y:S02]  /*a5e0*/  SYNCS.PHASECHK.TRANS64.TRYWAIT P1, [R0+URZ+0x100], R3 ;  /* 0x00010003000075a7 */ /* 0x00866400080211ff */
[----:B-1----:R-:W-:Y:S05]  /*a5f0*/  @!P1 NANOSLEEP.SYNCS 0x989680 ;  /* 0x009896800000995d */ /* 0x002fea0003900000 */
[----:B------:R-:W1:Y:S02]  /*a600*/  @!P1 SYNCS.PHASECHK.TRANS64 P1, [R0+URZ+0x100], R3 ;  /* 0x00010003000095a7 */ /* 0x000e6400080210ff */
[----:B-1----:R-:W-:Y:S05]  /*a610*/  @!P1 BRA `(.L_x_114) ;  /* 0xfffffffc00f09947 */ /* 0x002fea000383ffff */
[----:B------:R-:W-:Y:S05]  /*a620*/  BRA `(.L_x_113) ;  /* 0xffffffc400b47947 */ /* 0x000fea000383ffff */
.L_x_116:
[----:B----4-:R4:W1:Y:S02]  /*a630*/  SYNCS.PHASECHK.TRANS64.TRYWAIT P0, [R187+URZ+0x140], R4 ;  /* 0x00014004bb0075a7 */ /* 0x01086400080011ff */
[----:B-1----:R-:W-:Y:S05]  /*a640*/  @!P0 NANOSLEEP.SYNCS 0x989680 ;  /* 0x009896800000895d */ /* 0x002fea0003900000 */
[----:B------:R-:W1:Y:S02]  /*a650*/  @!P0 SYNCS.PHASECHK.TRANS64 P0, [R187+URZ+0x140], R4 ;  /* 0x00014004bb0085a7 */ /* 0x000e6400080010ff */
[----:B-1----:R-:W-:Y:S05]  /*a660*/  @!P0 BRA `(.L_x_116) ;  /* 0xfffffffc00f08947 */ /* 0x002fea000383ffff */
[----:B------:R-:W-:Y:S05]  /*a670*/  BRA `(.L_x_115) ;  /* 0xffffffc8000c7947 */ /* 0x000fea000383ffff */
.L_x_125:
[----:B---3--:R3:W4:Y:S02]  /*a680*/  SYNCS.PHASECHK.TRANS64.TRYWAIT P0, [R199+URZ+0x100], R2 ;  /* 0x00010002c70075a7 */ /* 0x00872400080011ff */
[----:B----4-:R-:W-:Y:S05]  /*a690*/  @!P0 NANOSLEEP.SYNCS 0x989680 ;  /* 0x009896800000895d */ /* 0x010fea0003900000 */
[----:B------:R-:W4:Y:S02]  /*a6a0*/  @!P0 SYNCS.PHASECHK.TRANS64 P0, [R199+URZ+0x100], R2 ;  /* 0x00010002c70085a7 */ /* 0x000f2400080010ff */
[----:B----4-:R-:W-:Y:S05]  /*a6b0*/  @!P0 BRA `(.L_x_125) ;  /* 0xfffffffc00f08947 */ /* 0x010fea000383ffff */
[----:B------:R-:W-:Y:S05]  /*a6c0*/  BRA `(.L_x_124) ;  /* 0xffffffdc00247947 */ /* 0x000fea000383ffff */
        .weak           $__internal_0_$__cuda_sm10x_tcgen05_guardrail_trap_col_being_dealloced_not_returned_by_alloc
        .type           $__internal_0_$__cuda_sm10x_tcgen05_guardrail_trap_col_being_dealloced_not_returned_by_alloc,@function
        .size           $__internal_0_$__cuda_sm10x_tcgen05_guardrail_trap_col_being_dealloced_not_returned_by_alloc,($__internal_1_$__cuda_sm10x_tcgen05_guardrail_trap_phase_invalid_during_alloc - $__internal_0_$__cuda_sm10x_tcgen05_guardrail_trap_col_being_dealloced_not_returned_by_alloc)
$__internal_0_$__cuda_sm10x_tcgen05_guardrail_trap_col_being_dealloced_not_returned_by_alloc:
[----:B------:R-:W-:Y:S05]  /*a6d0*/  BPT.TRAP 0x1 ;  /* 0x000000040000795c */ /* 0x000fea0000300000 */
[----:B------:R-:W-:-:S04]  /*a6e0*/  HFMA2 R3, -RZ, RZ, 0, 0 ;  /* 0x00000000ff037431 */ /* 0x000fc800000001ff */
[----:B------:R-:W-:Y:S05]  /*a6f0*/  RET.REL.NODEC R2 `(_ZN7cutlass13device_kernelINS_4conv6kernel13ConvUniversalINS1_16ConvProblemShapeILNS1_8OperatorE0ELi2EEENS1_10collective14CollectiveConvINS1_47MainloopSm100TmaUmmaWarpSpecializedImplicitGemmILS5_0ELi16ELi2ELi1ELi2EN4cute5tupleIJNSA_1CILi2EEENSC_ILi1EEESE_EEEEENSB_IJNSC_ILi256EEENSC_ILi128EEENSB_IJNSC_ILi64EEEEEEEEENS_12float_e4m3_tESM_NSA_8TiledMMAINSA_8MMA_AtomIJNSA_10MMA_TraitsINSA_25SM100_MMA_F8F6F4_2x1SM_SSEJSM_SM_fSH_SI_NSA_17integral_constantINSA_4UMMA5MajorELST_0EEESU_NSR_INSS_7ScaleInELSV_0EEESW_EEEEEENSA_6LayoutINSB_IJSE_SE_SE_EEENSB_IJNSC_ILi0EEES11_S11_EEEEENSB_IJNSA_10UnderscoreES14_S14_EEEEENS7_6detail27Sm100ImplicitGemmTileTraitsINSA_25SM100_TMA_2SM_LOAD_IM2COLENSA_14ComposedLayoutINSA_7SwizzleILi2ELi4ELi3EEENSA_18smem_ptr_flag_bitsILi8EEENSZ_INSB_IJNSC_ILi8EEESJ_EEENSB_IJSJ_SE_EEEEEEEvEENS18_INSA_18SM100_TMA_2SM_LOADES1J_vEEEENS_8epilogue10collective18CollectiveEpilogueINS1O_23Sm100TmaWarpSpecializedILi2ELi2ELi64ELb0ELb0EEEJNSB_IJSI_SI_SK_EEENSB_IJNSZ_ISI_SE_EENSZ_ISJ_SE_EEEEESM_NSB_IJNSB_IJlllEEESE_S11_EEESM_S1Y_NS1O_6fusion15FusionCallbacksIS1S_NS1Z_17LinearCombinationISM_fSM_fLNS_15FloatRoundStyleE2EEES1T_S1W_JEEENSA_5SM1004TMEM4LOAD26SM100_TMEM_LOAD_32dp32b64xENSA_20SM90_TMA_LOAD_IM2COLES1J_NSA_39AutoVectorizingCopyWithAssumedAlignmentILi128EEENSA_21SM90_TMA_STORE_IM2COLES1J_S2B_S2B_EEEvvEEEEvNT_6ParamsE) ;  /* 0xffffff5802407950 */ /* 0x000fea0003c3ffff */
        .weak           $__internal_1_$__cuda_sm10x_tcgen05_guardrail_trap_phase_invalid_during_alloc
        .type           $__internal_1_$__cuda_sm10x_tcgen05_guardrail_trap_phase_invalid_during_alloc,@function
        .size           $__internal_1_$__cuda_sm10x_tcgen05_guardrail_trap_phase_invalid_during_alloc,($__internal_2_$__cuda_sm10x_tcgen05_guardrail_trap_unallocated_columns_being_dealloced - $__internal_1_$__cuda_sm10x_tcgen05_guardrail_trap_phase_invalid_during_alloc)
$__internal_1_$__cuda_sm10x_tcgen05_guardrail_trap_phase_invalid_during_alloc:
[----:B------:R-:W-:Y:S05]  /*a700*/  BPT.TRAP 0x1 ;  /* 0x000000040000795c */ /* 0x000fea0000300000 */
[----:B------:R-:W-:-:S04]  /*a710*/  MOV R5, 0x0 ;  /* 0x0000000000057802 */ /* 0x000fc80000000f00 */
[----:B------:R-:W-:Y:S05]  /*a720*/  RET.REL.NODEC R4 `(_ZN7cutlass13device_kernelINS_4conv6kernel13ConvUniversalINS1_16ConvProblemShapeILNS1_8OperatorE0ELi2EEENS1_10collective14CollectiveConvINS1_47MainloopSm100TmaUmmaWarpSpecializedImplicitGemmILS5_0ELi16ELi2ELi1ELi2EN4cute5tupleIJNSA_1CILi2EEENSC_ILi1EEESE_EEEEENSB_IJNSC_ILi256EEENSC_ILi128EEENSB_IJNSC_ILi64EEEEEEEEENS_12float_e4m3_tESM_NSA_8TiledMMAINSA_8MMA_AtomIJNSA_10MMA_TraitsINSA_25SM100_MMA_F8F6F4_2x1SM_SSEJSM_SM_fSH_SI_NSA_17integral_constantINSA_4UMMA5MajorELST_0EEESU_NSR_INSS_7ScaleInELSV_0EEESW_EEEEEENSA_6LayoutINSB_IJSE_SE_SE_EEENSB_IJNSC_ILi0EEES11_S11_EEEEENSB_IJNSA_10UnderscoreES14_S14_EEEEENS7_6detail27Sm100ImplicitGemmTileTraitsINSA_25SM100_TMA_2SM_LOAD_IM2COLENSA_14ComposedLayoutINSA_7SwizzleILi2ELi4ELi3EEENSA_18smem_ptr_flag_bitsILi8EEENSZ_INSB_IJNSC_ILi8EEESJ_EEENSB_IJSJ_SE_EEEEEEEvEENS18_INSA_18SM100_TMA_2SM_LOADES1J_vEEEENS_8epilogue10collective18CollectiveEpilogueINS1O_23Sm100TmaWarpSpecializedILi2ELi2ELi64ELb0ELb0EEEJNSB_IJSI_SI_SK_EEENSB_IJNSZ_ISI_SE_EENSZ_ISJ_SE_EEEEESM_NSB_IJNSB_IJlllEEESE_S11_EEESM_S1Y_NS1O_6fusion15FusionCallbacksIS1S_NS1Z_17LinearCombinationISM_fSM_fLNS_15FloatRoundStyleE2EEES1T_S1W_JEEENSA_5SM1004TMEM4LOAD26SM100_TMEM_LOAD_32dp32b64xENSA_20SM90_TMA_LOAD_IM2COLES1J_NSA_39AutoVectorizingCopyWithAssumedAlignmentILi128EEENSA_21SM90_TMA_STORE_IM2COLES1J_S2B_S2B_EEEvvEEEEvNT_6ParamsE) ;  /* 0xffffff5804347950 */ /* 0x000fea0003c3ffff */
        .weak           $__internal_2_$__cuda_sm10x_tcgen05_guardrail_trap_unallocated_columns_being_dealloced
        .type           $__internal_2_$__cuda_sm10x_tcgen05_guardrail_trap_unallocated_columns_being_dealloced,@function
        .size           $__internal_2_$__cuda_sm10x_tcgen05_guardrail_trap_unallocated_columns_being_dealloced,(.L_x_191 - $__internal_2_$__cuda_sm10x_tcgen05_guardrail_trap_unallocated_columns_being_dealloced)
$__internal_2_$__cuda_sm10x_tcgen05_guardrail_trap_unallocated_columns_being_dealloced:
[----:B------:R-:W-:Y:S05]  /*a730*/  BPT.TRAP 0x1 ;  /* 0x000000040000795c */ /* 0x000fea0000300000 */
[----:B------:R-:W-:-:S04]  /*a740*/  HFMA2 R3, -RZ, RZ, 0, 0 ;  /* 0x00000000ff037431 */ /* 0x000fc800000001ff */
[----:B------:R-:W-:Y:S05]  /*a750*/  RET.REL.NODEC R2 `(_ZN7cutlass13device_kernelINS_4conv6kernel13ConvUniversalINS1_16ConvProblemShapeILNS1_8OperatorE0ELi2EEENS1_10collective14CollectiveConvINS1_47MainloopSm100TmaUmmaWarpSpecializedImplicitGemmILS5_0ELi16ELi2ELi1ELi2EN4cute5tupleIJNSA_1CILi2EEENSC_ILi1EEESE_EEEEENSB_IJNSC_ILi256EEENSC_ILi128EEENSB_IJNSC_ILi64EEEEEEEEENS_12float_e4m3_tESM_NSA_8TiledMMAINSA_8MMA_AtomIJNSA_10MMA_TraitsINSA_25SM100_MMA_F8F6F4_2x1SM_SSEJSM_SM_fSH_SI_NSA_17integral_constantINSA_4UMMA5MajorELST_0EEESU_NSR_INSS_7ScaleInELSV_0EEESW_EEEEEENSA_6LayoutINSB_IJSE_SE_SE_EEENSB_IJNSC_ILi0EEES11_S11_EEEEENSB_IJNSA_10UnderscoreES14_S14_EEEEENS7_6detail27Sm100ImplicitGemmTileTraitsINSA_25SM100_TMA_2SM_LOAD_IM2COLENSA_14ComposedLayoutINSA_7SwizzleILi2ELi4ELi3EEENSA_18smem_ptr_flag_bitsILi8EEENSZ_INSB_IJNSC_ILi8EEESJ_EEENSB_IJSJ_SE_EEEEEEEvEENS18_INSA_18SM100_TMA_2SM_LOADES1J_vEEEENS_8epilogue10collective18CollectiveEpilogueINS1O_23Sm100TmaWarpSpecializedILi2ELi2ELi64ELb0ELb0EEEJNSB_IJSI_SI_SK_EEENSB_IJNSZ_ISI_SE_EENSZ_ISJ_SE_EEEEESM_NSB_IJNSB_IJlllEEESE_S11_EEESM_S1Y_NS1O_6fusion15FusionCallbacksIS1S_NS1Z_17LinearCombinationISM_fSM_fLNS_15FloatRoundStyleE2EEES1T_S1W_JEEENSA_5SM1004TMEM4LOAD26SM100_TMEM_LOAD_32dp32b64xENSA_20SM90_TMA_LOAD_IM2COLES1J_NSA_39AutoVectorizingCopyWithAssumedAlignmentILi128EEENSA_21SM90_TMA_STORE_IM2COLES1J_S2B_S2B_EEEvvEEEEvNT_6ParamsE) ;  /* 0xffffff5802287950 */ /* 0x000fea0003c3ffff */
.L_x_190:
[----:B------:R-:W-:-:S00]  /*a760*/  BRA `(.L_x_190) ;  /* 0xfffffffc00fc7947 */ /* 0x000fc0000383ffff */
[----:B------:R-:W-:-:S00]  /*a770*/  NOP ;  /* 0x0000000000007918 */ /* 0x000fc00000000000 */
        /* <DEDUP_REMOVED lines=8> */
.L_x_191:


//--------------------- .nv.global.init           --------------------------
	.section	.nv.global.init,"aw",@progbits
.nv.global.init:
	.type		$str$29,@object
	.size		$str$29,($str$30 - $str$29)
$str$29:
        /*0000*/ 	.byte	0x28, 0x61, 0x64, 0x64, 0x72, 0x65, 0x73, 0x73, 0x20, 0x26, 0x20, 0x6d, 0x61, 0x73, 0x6b, 0x29
        /*0010*/ 	.byte	0x20, 0x3d, 0x3d, 0x20, 0x30, 0x00
	.type		$str$30,@object
	.size		$str$30,($str$28 - $str$30)
$str$30:
        /*0016*/ 	.byte	0x2f, 0x74, 0x6d, 0x70, 0x2f, 0x63, 0x75, 0x74, 0x6c, 0x61, 0x73, 0x73, 0x5f, 0x73, 0x77, 0x65
        /*0026*/ 	.byte	0x65, 0x70, 0x5f, 0x73, 0x72, 0x63, 0x2f, 0x69, 0x6e, 0x63, 0x6c, 0x75, 0x64, 0x65, 0x2f, 0x63
        /*0036*/ 	.byte	0x75, 0x74, 0x65, 0x2f, 0x70, 0x6f, 0x69, 0x6e, 0x74, 0x65, 0x72, 0x5f, 0x66, 0x6c, 0x61, 0x67
        /*0046*/ 	.byte	0x67, 0x65, 0x64, 0x2e, 0x68, 0x70, 0x70, 0x00
	.type		$str$28,@object
	.size		$str$28,($str$27 - $str$28)
$str$28:
        /*004e*/ 	.byte	0x2f, 0x74, 0x6d, 0x70, 0x2f, 0x63, 0x75, 0x74, 0x6c, 0x61, 0x73, 0x73, 0x5f, 0x73, 0x77, 0x65
        /*005e*/ 	.byte	0x65, 0x70, 0x5f, 0x73, 0x72, 0x63, 0x2f, 0x69, 0x6e, 0x63, 0x6c, 0x75, 0x64, 0x65, 0x2f, 0x63
        /*006e*/ 	.byte	0x75, 0x74, 0x65, 0x2f, 0x61, 0x74, 0x6f, 0x6d, 0x2f, 0x63, 0x6f, 0x70, 0x79, 0x5f, 0x74, 0x72
        /*007e*/ 	.byte	0x61, 0x69, 0x74, 0x73, 0x5f, 0x73, 0x6d, 0x31, 0x30, 0x30, 0x2e, 0x68, 0x70, 0x70, 0x00
	.type		$str$27,@object
	.size		$str$27,(__unnamed_1 - $str$27)
$str$27:
        /*008d*/ 	.byte	0x28, 0x28, 0x75, 0x69, 0x6e, 0x74, 0x33, 0x32, 0x5f, 0x74, 0x28, 0x74, 0x68, 0x72, 0x65, 0x61
        /*009d*/ 	.byte	0x64, 0x49, 0x64, 0x78, 0x2e, 0x78, 0x29, 0x20, 0x2f, 0x20, 0x33, 0x32, 0x29, 0x20, 0x25, 0x20
        /*00ad*/ 	.byte	0x34, 0x29, 0x20, 0x3d, 0x3d, 0x20, 0x28, 0x28, 0x28, 0x74, 0x6d, 0x65, 0x6d, 0x5f, 0x61, 0x64
        /*00bd*/ 	.byte	0x64, 0x72, 0x20, 0x3e, 0x3e, 0x20, 0x31, 0x36, 0x29, 0x20, 0x2f, 0x20, 0x33, 0x32, 0x29, 0x20
        /*00cd*/ 	.byte	0x25, 0x20, 0x34, 0x29, 0x00
	.type		__unnamed_1,@object
	.size		__unnamed_1,(__unnamed_2 - __unnamed_1)
__unnamed_1:
        /*00d2*/ 	.byte	0x61, 0x75, 0x74, 0x6f, 0x20, 0x63, 0x75, 0x74, 0x65, 0x3a, 0x3a, 0x61, 0x73, 0x5f, 0x70, 0x6f
        /* <DEDUP_REMOVED lines=24> */
        /*0262*/ 	.byte	0x43, 0x3c, 0x38, 0x31, 0x39, 0x32, 0x3e, 0x3e, 0x3e, 0x3e, 0x5d, 0x00
	.type		__unnamed_2,@object
	.size		__unnamed_2,(.L_2 - __unnamed_2)
__unnamed_2:
        /* <DEDUP_REMOVED lines=42> */
        /*050e*/ 	.byte	0x3e, 0x3e, 0x3e, 0x3e, 0x5d, 0x00
.L_2:


//--------------------- .nv.shared._ZN7cutlass13device_kernelINS_4conv6kernel13ConvUniversalINS1_16ConvProblemShapeILNS1_8OperatorE0ELi2EEENS1_10collective14CollectiveConvINS1_47MainloopSm100TmaUmmaWarpSpecializedImplicitGemmILS5_0ELi16ELi2ELi1ELi2EN4cute5tupleIJNSA_1CILi2EEENSC_ILi1EEESE_EEEEENSB_IJNSC_ILi256EEENSC_ILi128EEENSB_IJNSC_ILi64EEEEEEEEENS_12float_e4m3_tESM_NSA_8TiledMMAINSA_8MMA_AtomIJNSA_10MMA_TraitsINSA_25SM100_MMA_F8F6F4_2x1SM_SSEJSM_SM_fSH_SI_NSA_17integral_constantINSA_4UMMA5MajorELST_0EEESU_NSR_INSS_7ScaleInELSV_0EEESW_EEEEEENSA_6LayoutINSB_IJSE_SE_SE_EEENSB_IJNSC_ILi0EEES11_S11_EEEEENSB_IJNSA_10UnderscoreES14_S14_EEEEENS7_6detail27Sm100ImplicitGemmTileTraitsINSA_25SM100_TMA_2SM_LOAD_IM2COLENSA_14ComposedLayoutINSA_7SwizzleILi2ELi4ELi3EEENSA_18smem_ptr_flag_bitsILi8EEENSZ_INSB_IJNSC_ILi8EEESJ_EEENSB_IJSJ_SE_EEEEEEEvEENS18_INSA_18SM100_TMA_2SM_LOADES1J_vEEEENS_8epilogue10collective18CollectiveEpilogueINS1O_23Sm100TmaWarpSpecializedILi2ELi2ELi64ELb0ELb0EEEJNSB_IJSI_SI_SK_EEENSB_IJNSZ_ISI_SE_EENSZ_ISJ_SE_EEEEESM_NSB_IJNSB_IJlllEEESE_S11_EEESM_S1Y_NS1O_6fusion15FusionCallbacksIS1S_NS1Z_17LinearCombinationISM_fSM_fLNS_15FloatRoundStyleE2EEES1T_S1W_JEEENSA_5SM1004TMEM4LOAD26SM100_TMEM_LOAD_32dp32b64xENSA_20SM90_TMA_LOAD_IM2COLES1J_NSA_39AutoVectorizingCopyWithAssumedAlignmentILi128EEENSA_21SM90_TMA_STORE_IM2COLES1J_S2B_S2B_EEEvvEEEEvNT_6ParamsE --------------------------
	.section	.nv.shared._ZN7cutlass13device_kernelINS_4conv6kernel13ConvUniversalINS1_16ConvProblemShapeILNS1_8OperatorE0ELi2EEENS1_10collective14CollectiveConvINS1_47MainloopSm100TmaUmmaWarpSpecializedImplicitGemmILS5_0ELi16ELi2ELi1ELi2EN4cute5tupleIJNSA_1CILi2EEENSC_ILi1EEESE_EEEEENSB_IJNSC_ILi256EEENSC_ILi128EEENSB_IJNSC_ILi64EEEEEEEEENS_12float_e4m3_tESM_NSA_8TiledMMAINSA_8MMA_AtomIJNSA_10MMA_TraitsINSA_25SM100_MMA_F8F6F4_2x1SM_SSEJSM_SM_fSH_SI_NSA_17integral_constantINSA_4UMMA5MajorELST_0EEESU_NSR_INSS_7ScaleInELSV_0EEESW_EEEEEENSA_6LayoutINSB_IJSE_SE_SE_EEENSB_IJNSC_ILi0EEES11_S11_EEEEENSB_IJNSA_10UnderscoreES14_S14_EEEEENS7_6detail27Sm100ImplicitGemmTileTraitsINSA_25SM100_TMA_2SM_LOAD_IM2COLENSA_14ComposedLayoutINSA_7SwizzleILi2ELi4ELi3EEENSA_18smem_ptr_flag_bitsILi8EEENSZ_INSB_IJNSC_ILi8EEESJ_EEENSB_IJSJ_SE_EEEEEEEvEENS18_INSA_18SM100_TMA_2SM_LOADES1J_vEEEENS_8epilogue10collective18CollectiveEpilogueINS1O_23Sm100TmaWarpSpecializedILi2ELi2ELi64ELb0ELb0EEEJNSB_IJSI_SI_SK_EEENSB_IJNSZ_ISI_SE_EENSZ_ISJ_SE_EEEEESM_NSB_IJNSB_IJlllEEESE_S11_EEESM_S1Y_NS1O_6fusion15FusionCallbacksIS1S_NS1Z_17LinearCombinationISM_fSM_fLNS_15FloatRoundStyleE2EEES1T_S1W_JEEENSA_5SM1004TMEM4LOAD26SM100_TMEM_LOAD_32dp32b64xENSA_20SM90_TMA_LOAD_IM2COLES1J_NSA_39AutoVectorizingCopyWithAssumedAlignmentILi128EEENSA_21SM90_TMA_STORE_IM2COLES1J_S2B_S2B_EEEvvEEEEvNT_6ParamsE,"aw",@nobits
	.sectionflags	@""
	.align	16
	.zero		1024


//--------------------- .nv.shared.reserved.0     --------------------------
	.section	.nv.shared.reserved.0,"aw",@nobits
	.weak		__nv_reservedSMEM_offset_0_alias
	.size		__nv_reservedSMEM_offset_0_alias, 0, 64
	.other		__nv_reservedSMEM_offset_0_alias,@"STO_CUDA_RESERVED_SHARED STV_DEFAULT"
__nv_reservedSMEM_offset_0_alias:
	.zero		0
.nv.shared.reserved.0:
	.zero		64
	.weak		__nv_reservedSMEM_tcgen05_partition
	.type		__nv_reservedSMEM_tcgen05_partition,@object
	.size		__nv_reservedSMEM_tcgen05_partition,(.L_0 - __nv_reservedSMEM_tcgen05_partition)
__nv_reservedSMEM_tcgen05_partition:
	.zero		32
.L_0:


//--------------------- .nv.global                --------------------------
	.section	.nv.global,"aw",@nobits
.nv.global:
	.type		_ZN39_INTERNAL_33195398_4_k_cu_15a38682_37164cute1_E,@object
	.size		_ZN39_INTERNAL_33195398_4_k_cu_15a38682_37164cute1_E,(_ZN39_INTERNAL_33195398_4_k_cu_15a38682_37164cuda3std3__45__cpo6cbeginE - _ZN39_INTERNAL_33195398_4_k_cu_15a38682_37164cute1_E)
_ZN39_INTERNAL_33195398_4_k_cu_15a38682_37164cute1_E:
	.zero		1
	.type		_ZN39_INTERNAL_33195398_4_k_cu_15a38682_37164cuda3std3__45__cpo6cbeginE,@object
	.size		_ZN39_INTERNAL_33195398_4_k_cu_15a38682_37164cuda3std3__45__cpo6cbeginE,(_ZN39_INTERNAL_33195398_4_k_cu_15a38682_37164cuda3std3__48in_placeE - _ZN39_INTERNAL_33195398_4_k_cu_15a38682_37164cuda3std3__45__cpo6cbeginE)
_ZN39_INTERNAL_33195398_4_k_cu_15a38682_37164cuda3std3__45__cpo6cbeginE:
	.zero		1
	.type		_ZN39_INTERNAL_33195398_4_k_cu_15a38682_37164cuda3std3__48in_placeE,@object
	.size		_ZN39_INTERNAL_33195398_4_k_cu_15a38682_37164cuda3std3__48in_placeE,(_ZN39_INTERNAL_33195398_4_k_cu_15a38682_37164cuda3std6ranges3__45__cpo9iter_moveE - _ZN39_INTERNAL_33195398_4_k_cu_15a38682_37164cuda3std3__48in_placeE)
_ZN39_INTERNAL_33195398_4_k_cu_15a38682_37164cuda3std3__48in_placeE:
	.zero		1
	.type		_ZN39_INTERNAL_33195398_4_k_cu_15a38682_37164cuda3std6ranges3__45__cpo9iter_moveE,@object
	.size		_ZN39_INTERNAL_33195398_4_k_cu_15a38682_37164cuda3std6ranges3__45__cpo9iter_moveE,(_ZN39_INTERNAL_33195398_4_k_cu_15a38682_37164cuda3std3__45__cpo5beginE - _ZN39_INTERNAL_33195398_4_k_cu_15a38682_37164cuda3std6ranges3__45__cpo9iter_moveE)
_ZN39_INTERNAL_33195398_4_k_cu_15a38682_37164cuda3std6ranges3__45__cpo9iter_moveE:
	.zero		1
	.type		_ZN39_INTERNAL_33195398_4_k_cu_15a38682_37164cuda3std3__45__cpo5beginE,@object
	.size		_ZN39_INTERNAL_33195398_4_k_cu_15a38682_37164cuda3std3__45__cpo5beginE,(_ZN39_INTERNAL_33195398_4_k_cu_15a38682_37164cuda3std3__441_GLOBAL__N__33195398_4_k_cu_15a38682_37166ignoreE - _ZN39_INTERNAL_33195398_4_k_cu_15a38682_37164cuda3std3__45__cpo5beginE)
_ZN39_INTERNAL_33195398_4_k_cu_15a38682_37164cuda3std3__45__cpo5beginE:
	.zero		1
	.type		_ZN39_INTERNAL_33195398_4_k_cu_15a38682_37164cuda3std3__441_GLOBAL__N__33195398_4_k_cu_15a38682_37166ignoreE,@object
	.size		_ZN39_INTERNAL_33195398_4_k_cu_15a38682_37164cuda3std3__441_GLOBAL__N__33195398_4_k_cu_15a38682_37166ignoreE,(_ZN39_INTERNAL_33195398_4_k_cu_15a38682_37164cute7productE - _ZN39_INTERNAL_33195398_4_k_cu_15a38682_37164cuda3std3__441_GLOBAL__N__33195398_4_k_cu_15a38682_37166ignoreE)
_ZN39_INTERNAL_33195398_4_k_cu_15a38682_37164cuda3std3__441_GLOBAL__N__33195398_4_k_cu_15a38682_37166ignoreE:
	.zero		1
	.type		_ZN39_INTERNAL_33195398_4_k_cu_15a38682_37164cute7productE,@object
	.size		_ZN39_INTERNAL_33195398_4_k_cu_15a38682_37164cute7productE,(_ZN39_INTERNAL_33195398_4_k_cu_15a38682_37164cuda3std3__45__cpo3endE - _ZN39_INTERNAL_33195398_4_k_cu_15a38682_37164cute7productE)
_ZN39_INTERNAL_33195398_4_k_cu_15a38682_37164cute7productE:
	.zero		1
	.type		_ZN39_INTERNAL_33195398_4_k_cu_15a38682_37164cuda3std3__45__cpo3endE,@object
	.size		_ZN39_INTERNAL_33195398_4_k_cu_15a38682_37164cuda3std3__45__cpo3endE,(_ZN39_INTERNAL_33195398_4_k_cu_15a38682_37164cuda3std3__419piecewise_constructE - _ZN39_INTERNAL_33195398_4_k_cu_15a38682_37164cuda3std3__45__cpo3endE)
_ZN39_INTERNAL_33195398_4_k_cu_15a38682_37164cuda3std3__45__cpo3endE:
	.zero		1
	.type		_ZN39_INTERNAL_33195398_4_k_cu_15a38682_37164cuda3std3__419piecewise_constructE,@object
	.size		_ZN39_INTERNAL_33195398_4_k_cu_15a38682_37164cuda3std3__419piecewise_constructE,(_ZN39_INTERNAL_33195398_4_k_cu_15a38682_37164cuda3std3__45__cpo4cendE - _ZN39_INTERNAL_33195398_4_k_cu_15a38682_37164cuda3std3__419piecewise_constructE)
_ZN39_INTERNAL_33195398_4_k_cu_15a38682_37164cuda3std3__419piecewise_constructE:
	.zero		1
	.type		_ZN39_INTERNAL_33195398_4_k_cu_15a38682_37164cuda3std3__45__cpo4cendE,@object
	.size		_ZN39_INTERNAL_33195398_4_k_cu_15a38682_37164cuda3std3__45__cpo4cendE,(_ZN39_INTERNAL_33195398_4_k_cu_15a38682_37164cuda3std6ranges3__45__cpo4swapE - _ZN39_INTERNAL_33195398_4_k_cu_15a38682_37164cuda3std3__45__cpo4cendE)
_ZN39_INTERNAL_33195398_4_k_cu_15a38682_37164cuda3std3__45__cpo4cendE:
	.zero		1
	.type		_ZN39_INTERNAL_33195398_4_k_cu_15a38682_37164cuda3std6ranges3__45__cpo4swapE,@object
	.size		_ZN39_INTERNAL_33195398_4_k_cu_15a38682_37164cuda3std6ranges3__45__cpo4swapE,(.L_10 - _ZN39_INTERNAL_33195398_4_k_cu_15a38682_37164cuda3std6ranges3__45__cpo4swapE)
_ZN39_INTERNAL_33195398_4_k_cu_15a38682_37164cuda3std6ranges3__45__cpo4swapE:
	.zero		1
.L_10:


//--------------------- .nv.constant0._ZN7cutlass13device_kernelINS_4conv6kernel13ConvUniversalINS1_16ConvProblemShapeILNS1_8OperatorE0ELi2EEENS1_10collective14CollectiveConvINS1_47MainloopSm100TmaUmmaWarpSpecializedImplicitGemmILS5_0ELi16ELi2ELi1ELi2EN4cute5tupleIJNSA_1CILi2EEENSC_ILi1EEESE_EEEEENSB_IJNSC_ILi256EEENSC_ILi128EEENSB_IJNSC_ILi64EEEEEEEEENS_12float_e4m3_tESM_NSA_8TiledMMAINSA_8MMA_AtomIJNSA_10MMA_TraitsINSA_25SM100_MMA_F8F6F4_2x1SM_SSEJSM_SM_fSH_SI_NSA_17integral_constantINSA_4UMMA5MajorELST_0EEESU_NSR_INSS_7ScaleInELSV_0EEESW_EEEEEENSA_6LayoutINSB_IJSE_SE_SE_EEENSB_IJNSC_ILi0EEES11_S11_EEEEENSB_IJNSA_10UnderscoreES14_S14_EEEEENS7_6detail27Sm100ImplicitGemmTileTraitsINSA_25SM100_TMA_2SM_LOAD_IM2COLENSA_14ComposedLayoutINSA_7SwizzleILi2ELi4ELi3EEENSA_18smem_ptr_flag_bitsILi8EEENSZ_INSB_IJNSC_ILi8EEESJ_EEENSB_IJSJ_SE_EEEEEEEvEENS18_INSA_18SM100_TMA_2SM_LOADES1J_vEEEENS_8epilogue10collective18CollectiveEpilogueINS1O_23Sm100TmaWarpSpecializedILi2ELi2ELi64ELb0ELb0EEEJNSB_IJSI_SI_SK_EEENSB_IJNSZ_ISI_SE_EENSZ_ISJ_SE_EEEEESM_NSB_IJNSB_IJlllEEESE_S11_EEESM_S1Y_NS1O_6fusion15FusionCallbacksIS1S_NS1Z_17LinearCombinationISM_fSM_fLNS_15FloatRoundStyleE2EEES1T_S1W_JEEENSA_5SM1004TMEM4LOAD26SM100_TMEM_LOAD_32dp32b64xENSA_20SM90_TMA_LOAD_IM2COLES1J_NSA_39AutoVectorizingCopyWithAssumedAlignmentILi128EEENSA_21SM90_TMA_STORE_IM2COLES1J_S2B_S2B_EEEvvEEEEvNT_6ParamsE --------------------------
	.section	.nv.constant0._ZN7cutlass13device_kernelINS_4conv6kernel13ConvUniversalINS1_16ConvProblemShapeILNS1_8OperatorE0ELi2EEENS1_10collective14CollectiveConvINS1_47MainloopSm100TmaUmmaWarpSpecializedImplicitGemmILS5_0ELi16ELi2ELi1ELi2EN4cute5tupleIJNSA_1CILi2EEENSC_ILi1EEESE_EEEEENSB_IJNSC_ILi256EEENSC_ILi128EEENSB_IJNSC_ILi64EEEEEEEEENS_12float_e4m3_tESM_NSA_8TiledMMAINSA_8MMA_AtomIJNSA_10MMA_TraitsINSA_25SM100_MMA_F8F6F4_2x1SM_SSEJSM_SM_fSH_SI_NSA_17integral_constantINSA_4UMMA5MajorELST_0EEESU_NSR_INSS_7ScaleInELSV_0EEESW_EEEEEENSA_6LayoutINSB_IJSE_SE_SE_EEENSB_IJNSC_ILi0EEES11_S11_EEEEENSB_IJNSA_10UnderscoreES14_S14_EEEEENS7_6detail27Sm100ImplicitGemmTileTraitsINSA_25SM100_TMA_2SM_LOAD_IM2COLENSA_14ComposedLayoutINSA_7SwizzleILi2ELi4ELi3EEENSA_18smem_ptr_flag_bitsILi8EEENSZ_INSB_IJNSC_ILi8EEESJ_EEENSB_IJSJ_SE_EEEEEEEvEENS18_INSA_18SM100_TMA_2SM_LOADES1J_vEEEENS_8epilogue10collective18CollectiveEpilogueINS1O_23Sm100TmaWarpSpecializedILi2ELi2ELi64ELb0ELb0EEEJNSB_IJSI_SI_SK_EEENSB_IJNSZ_ISI_SE_EENSZ_ISJ_SE_EEEEESM_NSB_IJNSB_IJlllEEESE_S11_EEESM_S1Y_NS1O_6fusion15FusionCallbacksIS1S_NS1Z_17LinearCombinationISM_fSM_fLNS_15FloatRoundStyleE2EEES1T_S1W_JEEENSA_5SM1004TMEM4LOAD26SM100_TMEM_LOAD_32dp32b64xENSA_20SM90_TMA_LOAD_IM2COLES1J_NSA_39AutoVectorizingCopyWithAssumedAlignmentILi128EEENSA_21SM90_TMA_STORE_IM2COLES1J_S2B_S2B_EEEvvEEEEvNT_6ParamsE,"a",@progbits
	.sectionflags	@""
	.align	4
.nv.constant0._ZN7cutlass13device_kernelINS_4conv6kernel13ConvUniversalINS1_16ConvProblemShapeILNS1_8OperatorE0ELi2EEENS1_10collective14CollectiveConvINS1_47MainloopSm100TmaUmmaWarpSpecializedImplicitGemmILS5_0ELi16ELi2ELi1ELi2EN4cute5tupleIJNSA_1CILi2EEENSC_ILi1EEESE_EEEEENSB_IJNSC_ILi256EEENSC_ILi128EEENSB_IJNSC_ILi64EEEEEEEEENS_12float_e4m3_tESM_NSA_8TiledMMAINSA_8MMA_AtomIJNSA_10MMA_TraitsINSA_25SM100_MMA_F8F6F4_2x1SM_SSEJSM_SM_fSH_SI_NSA_17integral_constantINSA_4UMMA5MajorELST_0EEESU_NSR_INSS_7ScaleInELSV_0EEESW_EEEEEENSA_6LayoutINSB_IJSE_SE_SE_EEENSB_IJNSC_ILi0EEES11_S11_EEEEENSB_IJNSA_10UnderscoreES14_S14_EEEEENS7_6detail27Sm100ImplicitGemmTileTraitsINSA_25SM100_TMA_2SM_LOAD_IM2COLENSA_14ComposedLayoutINSA_7SwizzleILi2ELi4ELi3EEENSA_18smem_ptr_flag_bitsILi8EEENSZ_INSB_IJNSC_ILi8EEESJ_EEENSB_IJSJ_SE_EEEEEEEvEENS18_INSA_18SM100_TMA_2SM_LOADES1J_vEEEENS_8epilogue10collective18CollectiveEpilogueINS1O_23Sm100TmaWarpSpecializedILi2ELi2ELi64ELb0ELb0EEEJNSB_IJSI_SI_SK_EEENSB_IJNSZ_ISI_SE_EENSZ_ISJ_SE_EEEEESM_NSB_IJNSB_IJlllEEESE_S11_EEESM_S1Y_NS1O_6fusion15FusionCallbacksIS1S_NS1Z_17LinearCombinationISM_fSM_fLNS_15FloatRoundStyleE2EEES1T_S1W_JEEENSA_5SM1004TMEM4LOAD26SM100_TMEM_LOAD_32dp32b64xENSA_20SM90_TMA_LOAD_IM2COLES1J_NSA_39AutoVectorizingCopyWithAssumedAlignmentILi128EEENSA_21SM90_TMA_STORE_IM2COLES1J_S2B_S2B_EEEvvEEEEvNT_6ParamsE:
	.zero		2944


//--------------------- SYMBOLS --------------------------

	.type		.nv.reservedSmem.offset0,@object
	.size		.nv.reservedSmem.offset0,0x4
	.type		.nv.reservedSmem.cap,@object
	.size		.nv.reservedSmem.cap,0x4
	.type		__assertfail,@function
